	.target	sm_100a

	.elftype	@"ET_EXEC"


//--------------------- .note.nv.tkinfo           --------------------------
	.section	.note.nv.tkinfo,"",@"SHT_NOTE"
	.sectionflags	@"SHF_NOTE_NV_TKINFO"
	.tkinfo
        /*0018*/ 	.word	0x00000002
        /*0030*/ 	.string	""
        /*0030*/ 	.string	"ptxas"
        /*0030*/ 	.string	"Cuda compilation tools, release 13.0, V13.0.88"
        /*0030*/ 	.string	"Build cuda_13.0.r13.0/compiler.36424714_0"
        /*0030*/ 	.string	"-arch sm_100a -m 64 "



//--------------------- .note.nv.cuinfo           --------------------------
	.section	.note.nv.cuinfo,"",@"SHT_NOTE"
	.sectionflags	@"SHF_NOTE_NV_CUINFO"
        /*0018*/ 	.short	0x0002
        /*001a*/ 	.short	0x0064
        /*001c*/ 	.short	0x0082
	.zero		2


//--------------------- .nv.info                  --------------------------
	.section	.nv.info,"",@"SHT_CUDA_INFO"
	.align	4


	//----- nvinfo : EIATTR_REGCOUNT
	.align		4
        /*0000*/ 	.byte	0x04, 0x2f
        /*0002*/ 	.short	(.L_19 - .L_18)
	.align		4
.L_18:
        /*0004*/ 	.word	index@(_ZN7cutlass13device_kernelINS_4gemm6kernel13GemmUniversalIN4cute5tupleIJiiiiEEENS1_10collective13CollectiveMmaINS1_35MainloopSm100TmaUmmaWarpSpecializedILi8ELi2ELi4ENS5_IJNS4_1CILi2EEENSA_ILi1EEESC_EEEEENS5_IJNSA_ILi128EEENSA_ILi256EEENSA_ILi64EEEEEENS_6half_tENS5_IJlSC_lEEESJ_SK_NS4_8TiledMMAINS4_8MMA_AtomIJNS4_26SM100_MMA_F16BF16_2x1SM_SSISJ_SJ_fLi128ELi256ELNS4_4UMMA5MajorE0ELSP_0ELNSO_7ScaleInE0ELSQ_0EEEEEENS4_6LayoutINS5_IJSC_SC_SC_EEENS5_IJNSA_ILi0EEESV_SV_EEEEENS5_IJNS4_10UnderscoreESY_SY_EEEEENS4_18SM100_TMA_2SM_LOADENS4_14ComposedLayoutINS4_7SwizzleILi3ELi4ELi3EEENS4_18smem_ptr_flag_bitsILi16EEENST_INS5_IJNSA_ILi8EEESH_EEENS5_IJSH_SC_EEEEEEEvNS4_8identityES11_S1B_vS1C_EENS_8epilogue10collective18CollectiveEpilogueINS1E_23Sm100TmaWarpSpecializedILi4ELi2ELi32ELb1ELb0EEEJNS5_IJSH_SG_SH_EEENS5_IJNST_ISH_SC_EENST_INS5_IJNSA_ILi32EEESB_EEENS5_IJSC_SF_EEEEEEEESJ_SK_SJ_SK_NS1E_6fusion15FusionCallbacksIS1I_NS1Q_17LinearCombinationISJ_fSJ_fLNS_15FloatRoundStyleE2EEES1J_S1P_JEEENS4_5SM1004TMEM4LOAD26SM100_TMEM_LOAD_32dp32b32xENS4_13SM90_TMA_LOADENS12_INS13_ILi2ELi4ELi3EEES16_NST_INS5_IJS17_S1L_EEENS5_IJS1L_SC_EEEEEEENS4_39AutoVectorizingCopyWithAssumedAlignmentILi128EEENS4_14SM90_TMA_STOREES25_S27_S27_EEEvvEEEEvNT_6ParamsE)
        /*0008*/ 	.word	0x00000073


	//----- nvinfo : EIATTR_FRAME_SIZE
	.align		4
.L_19:
        /*000c*/ 	.byte	0x04, 0x11
        /*000e*/ 	.short	(.L_21 - .L_20)
	.align		4
.L_20:
        /*0010*/ 	.word	index@($__internal_2_$__cuda_sm10x_tcgen05_guardrail_trap_unallocated_columns_being_dealloced)
        /*0014*/ 	.word	0x00000000


	//----- nvinfo : EIATTR_FRAME_SIZE
	.align		4
.L_21:
        /*0018*/ 	.byte	0x04, 0x11
        /*001a*/ 	.short	(.L_23 - .L_22)
	.align		4
.L_22:
        /*001c*/ 	.word	index@($__internal_1_$__cuda_sm10x_tcgen05_guardrail_trap_phase_invalid_during_alloc)
        /*0020*/ 	.word	0x00000000


	//----- nvinfo : EIATTR_FRAME_SIZE
	.align		4
.L_23:
        /*0024*/ 	.byte	0x04, 0x11
        /*0026*/ 	.short	(.L_25 - .L_24)
	.align		4
.L_24:
        /*0028*/ 	.word	index@($__internal_0_$__cuda_sm10x_tcgen05_guardrail_trap_col_being_dealloced_not_returned_by_alloc)
        /*002c*/ 	.word	0x00000000


	//----- nvinfo : EIATTR_FRAME_SIZE
	.align		4
.L_25:
        /*0030*/ 	.byte	0x04, 0x11
        /*0032*/ 	.short	(.L_27 - .L_26)
	.align		4
.L_26:
        /*0034*/ 	.word	index@(_ZN7cutlass13device_kernelINS_4gemm6kernel13GemmUniversalIN4cute5tupleIJiiiiEEENS1_10collective13CollectiveMmaINS1_35MainloopSm100TmaUmmaWarpSpecializedILi8ELi2ELi4ENS5_IJNS4_1CILi2EEENSA_ILi1EEESC_EEEEENS5_IJNSA_ILi128EEENSA_ILi256EEENSA_ILi64EEEEEENS_6half_tENS5_IJlSC_lEEESJ_SK_NS4_8TiledMMAINS4_8MMA_AtomIJNS4_26SM100_MMA_F16BF16_2x1SM_SSISJ_SJ_fLi128ELi256ELNS4_4UMMA5MajorE0ELSP_0ELNSO_7ScaleInE0ELSQ_0EEEEEENS4_6LayoutINS5_IJSC_SC_SC_EEENS5_IJNSA_ILi0EEESV_SV_EEEEENS5_IJNS4_10UnderscoreESY_SY_EEEEENS4_18SM100_TMA_2SM_LOADENS4_14ComposedLayoutINS4_7SwizzleILi3ELi4ELi3EEENS4_18smem_ptr_flag_bitsILi16EEENST_INS5_IJNSA_ILi8EEESH_EEENS5_IJSH_SC_EEEEEEEvNS4_8identityES11_S1B_vS1C_EENS_8epilogue10collective18CollectiveEpilogueINS1E_23Sm100TmaWarpSpecializedILi4ELi2ELi32ELb1ELb0EEEJNS5_IJSH_SG_SH_EEENS5_IJNST_ISH_SC_EENST_INS5_IJNSA_ILi32EEESB_EEENS5_IJSC_SF_EEEEEEEESJ_SK_SJ_SK_NS1E_6fusion15FusionCallbacksIS1I_NS1Q_17LinearCombinationISJ_fSJ_fLNS_15FloatRoundStyleE2EEES1J_S1P_JEEENS4_5SM1004TMEM4LOAD26SM100_TMEM_LOAD_32dp32b32xENS4_13SM90_TMA_LOADENS12_INS13_ILi2ELi4ELi3EEES16_NST_INS5_IJS17_S1L_EEENS5_IJS1L_SC_EEEEEEENS4_39AutoVectorizingCopyWithAssumedAlignmentILi128EEENS4_14SM90_TMA_STOREES25_S27_S27_EEEvvEEEEvNT_6ParamsE)
        /*0038*/ 	.word	0x00000000


	//----- nvinfo : EIATTR_MIN_STACK_SIZE
	.align		4
.L_27:
        /*003c*/ 	.byte	0x04, 0x12
        /*003e*/ 	.short	(.L_29 - .L_28)
	.align		4
.L_28:
        /*0040*/ 	.word	index@(_ZN7cutlass13device_kernelINS_4gemm6kernel13GemmUniversalIN4cute5tupleIJiiiiEEENS1_10collective13CollectiveMmaINS1_35MainloopSm100TmaUmmaWarpSpecializedILi8ELi2ELi4ENS5_IJNS4_1CILi2EEENSA_ILi1EEESC_EEEEENS5_IJNSA_ILi128EEENSA_ILi256EEENSA_ILi64EEEEEENS_6half_tENS5_IJlSC_lEEESJ_SK_NS4_8TiledMMAINS4_8MMA_AtomIJNS4_26SM100_MMA_F16BF16_2x1SM_SSISJ_SJ_fLi128ELi256ELNS4_4UMMA5MajorE0ELSP_0ELNSO_7ScaleInE0ELSQ_0EEEEEENS4_6LayoutINS5_IJSC_SC_SC_EEENS5_IJNSA_ILi0EEESV_SV_EEEEENS5_IJNS4_10UnderscoreESY_SY_EEEEENS4_18SM100_TMA_2SM_LOADENS4_14ComposedLayoutINS4_7SwizzleILi3ELi4ELi3EEENS4_18smem_ptr_flag_bitsILi16EEENST_INS5_IJNSA_ILi8EEESH_EEENS5_IJSH_SC_EEEEEEEvNS4_8identityES11_S1B_vS1C_EENS_8epilogue10collective18CollectiveEpilogueINS1E_23Sm100TmaWarpSpecializedILi4ELi2ELi32ELb1ELb0EEEJNS5_IJSH_SG_SH_EEENS5_IJNST_ISH_SC_EENST_INS5_IJNSA_ILi32EEESB_EEENS5_IJSC_SF_EEEEEEEESJ_SK_SJ_SK_NS1E_6fusion15FusionCallbacksIS1I_NS1Q_17LinearCombinationISJ_fSJ_fLNS_15FloatRoundStyleE2EEES1J_S1P_JEEENS4_5SM1004TMEM4LOAD26SM100_TMEM_LOAD_32dp32b32xENS4_13SM90_TMA_LOADENS12_INS13_ILi2ELi4ELi3EEES16_NST_INS5_IJS17_S1L_EEENS5_IJS1L_SC_EEEEEEENS4_39AutoVectorizingCopyWithAssumedAlignmentILi128EEENS4_14SM90_TMA_STOREES25_S27_S27_EEEvvEEEEvNT_6ParamsE)
        /*0044*/ 	.word	0x00000000
.L_29:


//--------------------- .nv.compat                --------------------------
	.section	.nv.compat,"",@"SHT_CUDA_COMPAT_INFO"
	.align	4
        /*0000*/ 	.byte	0x02, 0x09, 0x01, 0x00, 0x02, 0x02, 0x02, 0x00, 0x02, 0x05, 0x05, 0x00, 0x03, 0x07, 0x01, 0x01
        /*0010*/ 	.byte	0x02, 0x03, 0x01, 0x00, 0x02, 0x06, 0x01, 0x00, 0x04, 0x0b, 0x08, 0x00, 0x09, 0x00, 0x00, 0x00
        /*0020*/ 	.byte	0x00, 0x00, 0x00, 0x00


//--------------------- .nv.info._ZN7cutlass13device_kernelINS_4gemm6kernel13GemmUniversalIN4cute5tupleIJiiiiEEENS1_10collective13CollectiveMmaINS1_35MainloopSm100TmaUmmaWarpSpecializedILi8ELi2ELi4ENS5_IJNS4_1CILi2EEENSA_ILi1EEESC_EEEEENS5_IJNSA_ILi128EEENSA_ILi256EEENSA_ILi64EEEEEENS_6half_tENS5_IJlSC_lEEESJ_SK_NS4_8TiledMMAINS4_8MMA_AtomIJNS4_26SM100_MMA_F16BF16_2x1SM_SSISJ_SJ_fLi128ELi256ELNS4_4UMMA5MajorE0ELSP_0ELNSO_7ScaleInE0ELSQ_0EEEEEENS4_6LayoutINS5_IJSC_SC_SC_EEENS5_IJNSA_ILi0EEESV_SV_EEEEENS5_IJNS4_10UnderscoreESY_SY_EEEEENS4_18SM100_TMA_2SM_LOADENS4_14ComposedLayoutINS4_7SwizzleILi3ELi4ELi3EEENS4_18smem_ptr_flag_bitsILi16EEENST_INS5_IJNSA_ILi8EEESH_EEENS5_IJSH_SC_EEEEEEEvNS4_8identityES11_S1B_vS1C_EENS_8epilogue10collective18CollectiveEpilogueINS1E_23Sm100TmaWarpSpecializedILi4ELi2ELi32ELb1ELb0EEEJNS5_IJSH_SG_SH_EEENS5_IJNST_ISH_SC_EENST_INS5_IJNSA_ILi32EEESB_EEENS5_IJSC_SF_EEEEEEEESJ_SK_SJ_SK_NS1E_6fusion15FusionCallbacksIS1I_NS1Q_17LinearCombinationISJ_fSJ_fLNS_15FloatRoundStyleE2EEES1J_S1P_JEEENS4_5SM1004TMEM4LOAD26SM100_TMEM_LOAD_32dp32b32xENS4_13SM90_TMA_LOADENS12_INS13_ILi2ELi4ELi3EEES16_NST_INS5_IJS17_S1L_EEENS5_IJS1L_SC_EEEEEEENS4_39AutoVectorizingCopyWithAssumedAlignmentILi128EEENS4_14SM90_TMA_STOREES25_S27_S27_EEEvvEEEEvNT_6ParamsE --------------------------
	.section	.nv.info._ZN7cutlass13device_kernelINS_4gemm6kernel13GemmUniversalIN4cute5tupleIJiiiiEEENS1_10collective13CollectiveMmaINS1_35MainloopSm100TmaUmmaWarpSpecializedILi8ELi2ELi4ENS5_IJNS4_1CILi2EEENSA_ILi1EEESC_EEEEENS5_IJNSA_ILi128EEENSA_ILi256EEENSA_ILi64EEEEEENS_6half_tENS5_IJlSC_lEEESJ_SK_NS4_8TiledMMAINS4_8MMA_AtomIJNS4_26SM100_MMA_F16BF16_2x1SM_SSISJ_SJ_fLi128ELi256ELNS4_4UMMA5MajorE0ELSP_0ELNSO_7ScaleInE0ELSQ_0EEEEEENS4_6LayoutINS5_IJSC_SC_SC_EEENS5_IJNSA_ILi0EEESV_SV_EEEEENS5_IJNS4_10UnderscoreESY_SY_EEEEENS4_18SM100_TMA_2SM_LOADENS4_14ComposedLayoutINS4_7SwizzleILi3ELi4ELi3EEENS4_18smem_ptr_flag_bitsILi16EEENST_INS5_IJNSA_ILi8EEESH_EEENS5_IJSH_SC_EEEEEEEvNS4_8identityES11_S1B_vS1C_EENS_8epilogue10collective18CollectiveEpilogueINS1E_23Sm100TmaWarpSpecializedILi4ELi2ELi32ELb1ELb0EEEJNS5_IJSH_SG_SH_EEENS5_IJNST_ISH_SC_EENST_INS5_IJNSA_ILi32EEESB_EEENS5_IJSC_SF_EEEEEEEESJ_SK_SJ_SK_NS1E_6fusion15FusionCallbacksIS1I_NS1Q_17LinearCombinationISJ_fSJ_fLNS_15FloatRoundStyleE2EEES1J_S1P_JEEENS4_5SM1004TMEM4LOAD26SM100_TMEM_LOAD_32dp32b32xENS4_13SM90_TMA_LOADENS12_INS13_ILi2ELi4ELi3EEES16_NST_INS5_IJS17_S1L_EEENS5_IJS1L_SC_EEEEEEENS4_39AutoVectorizingCopyWithAssumedAlignmentILi128EEENS4_14SM90_TMA_STOREES25_S27_S27_EEEvvEEEEvNT_6ParamsE,"",@"SHT_CUDA_INFO"
	.sectionflags	@""
	.align	4


	//----- nvinfo : EIATTR_CUDA_API_VERSION
	.align		4
        /*0000*/ 	.byte	0x04, 0x37
        /*0002*/ 	.short	(.L_31 - .L_30)
.L_30:
        /*0004*/ 	.word	0x00000082


	//----- nvinfo : EIATTR_KPARAM_INFO
	.align		4
.L_31:
        /*0008*/ 	.byte	0x04, 0x17
        /*000a*/ 	.short	(.L_33 - .L_32)
.L_32:
        /*000c*/ 	.word	0x00000000
        /*0010*/ 	.short	0x0000
        /*0012*/ 	.short	0x0000
        /*0014*/ 	.byte	0x00, 0xf0, 0x01, 0x20


	//----- nvinfo : EIATTR_AT_ENTRY_FRAGMENTS
	.align		4
.L_33:
        /*0018*/ 	.byte	0x04, 0x4f
        /*001a*/ 	.short	(.L_35 - .L_34)


	//   ....[0]....
.L_34:
        /*001c*/ 	.word	0x00000007


	//----- nvinfo : EIATTR_RESERVED_SMEM_USED
	.align		4
.L_35:
        /*0020*/ 	.byte	0x01, 0x41
	.zero		2


	//----- nvinfo : EIATTR_SPARSE_MMA_MASK
	.align		4
        /*0024*/ 	.byte	0x03, 0x50
        /*0026*/ 	.short	0x0000


	//----- nvinfo : EIATTR_TCGEN05_2CTA_USED
	.align		4
        /*0028*/ 	.byte	0x01, 0x52
	.zero		2


	//----- nvinfo : EIATTR_MAXREG_COUNT
	.align		4
        /*002c*/ 	.byte	0x03, 0x1b
        /*002e*/ 	.short	0x00ff


	//----- nvinfo : EIATTR_NUM_BARRIERS
	.align		4
        /*0030*/ 	.byte	0x02, 0x4c
        /*0032*/ 	.byte	0x07
	.zero		1


	//----- nvinfo : EIATTR_EXTERNS
	.align		4
        /*0034*/ 	.byte	0x04, 0x0f
        /*0036*/ 	.short	(.L_37 - .L_36)


	//   ....[0]....
	.align		4
.L_36:
        /*0038*/ 	.word	index@(__assertfail)


	//----- nvinfo : EIATTR_MERCURY_ISA_VERSION
	.align		4
.L_37:
        /*003c*/ 	.byte	0x03, 0x5f
        /*003e*/ 	.short	0x0101


	//----- nvinfo : EIATTR_INT_WARP_WIDE_INSTR_OFFSETS
	.align		4
        /*0040*/ 	.byte	0x04, 0x31
        /*0042*/ 	.short	(.L_39 - .L_38)


	//   ....[0]....
.L_38:
        /*0044*/ 	.word	0x00000d90


	//   ....[1]....
        /*0048*/ 	.word	0x00000e30


	//   ....[2]....
        /*004c*/ 	.word	0x00002190


	//   ....[3]....
        /*0050*/ 	.word	0x000042a0


	//   ....[4]....
        /*0054*/ 	.word	0x000042d0


	//   ....[5]....
        /*0058*/ 	.word	0x00004320


	//   ....[6]....
        /*005c*/ 	.word	0x00004c40


	//   ....[7]....
        /*0060*/ 	.word	0x00004c60


	//   ....[8]....
        /*0064*/ 	.word	0x00004d40


	//   ....[9]....
        /*0068*/ 	.word	0x00004e00


	//   ....[10]....
        /*006c*/ 	.word	0x00004e20


	//   ....[11]....
        /*0070*/ 	.word	0x00004ef0


	//   ....[12]....
        /*0074*/ 	.word	0x00004fe0


	//   ....[13]....
        /*0078*/ 	.word	0x00005000


	//   ....[14]....
        /*007c*/ 	.word	0x00005100


	//   ....[15]....
        /*0080*/ 	.word	0x000052b0


	//   ....[16]....
        /*0084*/ 	.word	0x000052c0


	//   ....[17]....
        /*0088*/ 	.word	0x00005450


	//----- nvinfo : EIATTR_COOP_GROUP_MASK_REGIDS
	.align		4
.L_39:
        /*008c*/ 	.byte	0x04, 0x29
        /*008e*/ 	.short	(.L_41 - .L_40)


	//   ....[0]....
.L_40:
        /*0090*/ 	.word	0xffffffff


	//   ....[1]....
        /*0094*/ 	.word	0xffffffff


	//   ....[2]....
        /*0098*/ 	.word	0xffffffff


	//   ....[3]....
        /*009c*/ 	.word	0xffffffff


	//   ....[4]....
        /*00a0*/ 	.word	0xffffffff


	//   ....[5]....
        /*00a4*/ 	.word	0xffffffff


	//   ....[6]....
        /*00a8*/ 	.word	0xffffffff


	//   ....[7]....
        /*00ac*/ 	.word	0xffffffff


	//   ....[8]....
        /*00b0*/ 	.word	0xffffffff


	//   ....[9]....
        /*00b4*/ 	.word	0xffffffff


	//   ....[10]....
        /*00b8*/ 	.word	0xffffffff


	//   ....[11]....
        /*00bc*/ 	.word	0xffffffff


	//   ....[12]....
        /*00c0*/ 	.word	0xffffffff


	//   ....[13]....
        /*00c4*/ 	.word	0xffffffff


	//----- nvinfo : EIATTR_COOP_GROUP_INSTR_OFFSETS
	.align		4
.L_41:
        /*00c8*/ 	.byte	0x04, 0x28
        /*00ca*/ 	.short	(.L_43 - .L_42)


	//   ....[0]....
.L_42:
        /*00cc*/ 	.word	0x000000c0


	//   ....[1]....
        /*00d0*/ 	.word	0x00000500


	//   ....[2]....
        /*00d4*/ 	.word	0x00000700


	//   ....[3]....
        /*00d8*/ 	.word	0x00000890


	//   ....[4]....
        /*00dc*/ 	.word	0x00000980


	//   ....[5]....
        /*00e0*/ 	.word	0x00000ae0


	//   ....[6]....
        /*00e4*/ 	.word	0x00000c70


	//   ....[7]....
        /*00e8*/ 	.word	0x00000eb0


	//   ....[8]....
        /*00ec*/ 	.word	0x00002070


	//   ....[9]....
        /*00f0*/ 	.word	0x00003090


	//   ....[10]....
        /*00f4*/ 	.word	0x00003560


	//   ....[11]....
        /*00f8*/ 	.word	0x00003590


	//   ....[12]....
        /*00fc*/ 	.word	0x000041b0


	//   ....[13]....
        /*0100*/ 	.word	0x000043c0


	//----- nvinfo : EIATTR_VRC_CTA_INIT_COUNT
	.align		4
.L_43:
        /*0104*/ 	.byte	0x02, 0x4a
        /*0106*/ 	.byte	0x80
	.zero		1


	//----- nvinfo : EIATTR_SYSCALL_OFFSETS
	.align		4
        /*0108*/ 	.byte	0x04, 0x46
        /*010a*/ 	.short	(.L_45 - .L_44)


	//   ....[0]....
.L_44:
        /*010c*/ 	.word	0x00005f40


	//   ....[1]....
        /*0110*/ 	.word	0x00006030


	//   ....[2]....
        /*0114*/ 	.word	0x000067a0


	//   ....[3]....
        /*0118*/ 	.word	0x00007460


	//   ....[4]....
        /*011c*/ 	.word	0x00008100


	//   ....[5]....
        /*0120*/ 	.word	0x00008da0


	//----- nvinfo : EIATTR_MBARRIER_INSTR_OFFSETS
	.align		4
.L_45:
        /*0124*/ 	.byte	0x04, 0x39
        /*0126*/ 	.short	(.L_47 - .L_46)


	//   ....[0]....
.L_46:
        /*0128*/ 	.word	0x000005f0
        /*012c*/ 	.word	0x000000ff
        /*0130*/ 	.word	0x00000000
        /*0134*/ 	.short	0x0100
        /*0136*/ 	.byte	0x08
	.zero		1


	//   ....[1]....
        /*0138*/ 	.word	0x00000600
        /*013c*/ 	.word	0x000000ff
        /*0140*/ 	.word	0x00000040
        /*0144*/ 	.short	0x0100
        /*0146*/ 	.byte	0x08
	.zero		1


	//   ....[2]....
        /*0148*/ 	.word	0x00000610
        /*014c*/ 	.word	0x000000ff
        /*0150*/ 	.word	0x00000008
        /*0154*/ 	.short	0x0100
        /*0156*/ 	.byte	0x08
	.zero		1


	//   ....[3]....
        /*0158*/ 	.word	0x00000620
        /*015c*/ 	.word	0x000000ff
        /*0160*/ 	.word	0x00000048
        /*0164*/ 	.short	0x0100
        /*0166*/ 	.byte	0x08
	.zero		1


	//   ....[4]....
        /*0168*/ 	.word	0x00000630
        /*016c*/ 	.word	0x000000ff
        /*0170*/ 	.word	0x00000010
        /*0174*/ 	.short	0x0100
        /*0176*/ 	.byte	0x08
	.zero		1


	//   ....[5]....
        /*0178*/ 	.word	0x00000640
        /*017c*/ 	.word	0x000000ff
        /*0180*/ 	.word	0x00000050
        /*0184*/ 	.short	0x0100
        /*0186*/ 	.byte	0x08
	.zero		1


	//   ....[6]....
        /*0188*/ 	.word	0x00000650
        /*018c*/ 	.word	0x000000ff
        /*0190*/ 	.word	0x00000018
        /*0194*/ 	.short	0x0100
        /*0196*/ 	.byte	0x08
	.zero		1


	//   ....[7]....
        /*0198*/ 	.word	0x00000660
        /*019c*/ 	.word	0x000000ff
        /*01a0*/ 	.word	0x00000058
        /*01a4*/ 	.short	0x0100
        /*01a6*/ 	.byte	0x08
	.zero		1


	//   ....[8]....
        /*01a8*/ 	.word	0x00000670
        /*01ac*/ 	.word	0x000000ff
        /*01b0*/ 	.word	0x00000020
        /*01b4*/ 	.short	0x0100
        /*01b6*/ 	.byte	0x08
	.zero		1


	//   ....[9]....
        /*01b8*/ 	.word	0x00000680
        /*01bc*/ 	.word	0x000000ff
        /*01c0*/ 	.word	0x00000060
        /*01c4*/ 	.short	0x0100
        /*01c6*/ 	.byte	0x08
	.zero		1


	//   ....[10]....
        /*01c8*/ 	.word	0x00000690
        /*01cc*/ 	.word	0x000000ff
        /*01d0*/ 	.word	0x00000028
        /*01d4*/ 	.short	0x0100
        /*01d6*/ 	.byte	0x08
	.zero		1


	//   ....[11]....
        /*01d8*/ 	.word	0x000006a0
        /*01dc*/ 	.word	0x000000ff
        /*01e0*/ 	.word	0x00000068
        /*01e4*/ 	.short	0x0100
        /*01e6*/ 	.byte	0x08
	.zero		1


	//   ....[12]....
        /*01e8*/ 	.word	0x000006b0
        /*01ec*/ 	.word	0x000000ff
        /*01f0*/ 	.word	0x00000030
        /*01f4*/ 	.short	0x0100
        /*01f6*/ 	.byte	0x08
	.zero		1


	//   ....[13]....
        /*01f8*/ 	.word	0x000006c0
        /*01fc*/ 	.word	0x000000ff
        /*0200*/ 	.word	0x00000070
        /*0204*/ 	.short	0x0100
        /*0206*/ 	.byte	0x08
	.zero		1


	//   ....[14]....
        /*0208*/ 	.word	0x000006d0
        /*020c*/ 	.word	0x000000ff
        /*0210*/ 	.word	0x00000038
        /*0214*/ 	.short	0x0100
        /*0216*/ 	.byte	0x08
	.zero		1


	//   ....[15]....
        /*0218*/ 	.word	0x000006e0
        /*021c*/ 	.word	0x000000ff
        /*0220*/ 	.word	0x00000078
        /*0224*/ 	.short	0x0100
        /*0226*/ 	.byte	0x08
	.zero		1


	//   ....[16]....
        /*0228*/ 	.word	0x00000800
        /*022c*/ 	.word	0x000000ff
        /*0230*/ 	.word	0x00000080
        /*0234*/ 	.short	0x0100
        /*0236*/ 	.byte	0x09
	.zero		1


	//   ....[17]....
        /*0238*/ 	.word	0x00000810
        /*023c*/ 	.word	0x000000ff
        /*0240*/ 	.word	0x000000a0
        /*0244*/ 	.short	0x0100
        /*0246*/ 	.byte	0x09
	.zero		1


	//   ....[18]....
        /*0248*/ 	.word	0x00000820
        /*024c*/ 	.word	0x000000ff
        /*0250*/ 	.word	0x00000088
        /*0254*/ 	.short	0x0100
        /*0256*/ 	.byte	0x09
	.zero		1


	//   ....[19]....
        /*0258*/ 	.word	0x00000830
        /*025c*/ 	.word	0x000000ff
        /*0260*/ 	.word	0x000000a8
        /*0264*/ 	.short	0x0100
        /*0266*/ 	.byte	0x09
	.zero		1


	//   ....[20]....
        /*0268*/ 	.word	0x00000840
        /*026c*/ 	.word	0x000000ff
        /*0270*/ 	.word	0x00000090
        /*0274*/ 	.short	0x0100
        /*0276*/ 	.byte	0x09
	.zero		1


	//   ....[21]....
        /*0278*/ 	.word	0x00000850
        /*027c*/ 	.word	0x000000ff
        /*0280*/ 	.word	0x000000b0
        /*0284*/ 	.short	0x0100
        /*0286*/ 	.byte	0x09
	.zero		1


	//   ....[22]....
        /*0288*/ 	.word	0x00000860
        /*028c*/ 	.word	0x000000ff
        /*0290*/ 	.word	0x00000098
        /*0294*/ 	.short	0x0100
        /*0296*/ 	.byte	0x09
	.zero		1


	//   ....[23]....
        /*0298*/ 	.word	0x00000870
        /*029c*/ 	.word	0x000000ff
        /*02a0*/ 	.word	0x000000b8
        /*02a4*/ 	.short	0x0100
        /*02a6*/ 	.byte	0x09
	.zero		1


	//   ....[24]....
        /*02a8*/ 	.word	0x00000950
        /*02ac*/ 	.word	0x000000ff
        /*02b0*/ 	.word	0x000000c0
        /*02b4*/ 	.short	0x0100
        /*02b6*/ 	.byte	0x08
	.zero		1


	//   ....[25]....
        /*02b8*/ 	.word	0x00000960
        /*02bc*/ 	.word	0x000000ff
        /*02c0*/ 	.word	0x000000c8
        /*02c4*/ 	.short	0x0100
        /*02c6*/ 	.byte	0x08
	.zero		1


	//   ....[26]....
        /*02c8*/ 	.word	0x00000a90
        /*02cc*/ 	.word	0x000000ff
        /*02d0*/ 	.word	0x000000d0
        /*02d4*/ 	.short	0x0100
        /*02d6*/ 	.byte	0x08
	.zero		1


	//   ....[27]....
        /*02d8*/ 	.word	0x00000aa0
        /*02dc*/ 	.word	0x000000ff
        /*02e0*/ 	.word	0x000000e0
        /*02e4*/ 	.short	0x0100
        /*02e6*/ 	.byte	0x08
	.zero		1


	//   ....[28]....
        /*02e8*/ 	.word	0x00000ab0
        /*02ec*/ 	.word	0x000000ff
        /*02f0*/ 	.word	0x000000d8
        /*02f4*/ 	.short	0x0100
        /*02f6*/ 	.byte	0x08
	.zero		1


	//   ....[29]....
        /*02f8*/ 	.word	0x00000ac0
        /*02fc*/ 	.word	0x000000ff
        /*0300*/ 	.word	0x000000e8
        /*0304*/ 	.short	0x0100
        /*0306*/ 	.byte	0x08
	.zero		1


	//   ....[30]....
        /*0308*/ 	.word	0x00000be0
        /*030c*/ 	.word	0x000000ff
        /*0310*/ 	.word	0x000000f0
        /*0314*/ 	.short	0x0100
        /*0316*/ 	.byte	0x09
	.zero		1


	//   ....[31]....
        /*0318*/ 	.word	0x00000bf0
        /*031c*/ 	.word	0x000000ff
        /*0320*/ 	.word	0x00000110
        /*0324*/ 	.short	0x0100
        /*0326*/ 	.byte	0x09
	.zero		1


	//   ....[32]....
        /*0328*/ 	.word	0x00000c00
        /*032c*/ 	.word	0x000000ff
        /*0330*/ 	.word	0x000000f8
        /*0334*/ 	.short	0x0100
        /*0336*/ 	.byte	0x09
	.zero		1


	//   ....[33]....
        /*0338*/ 	.word	0x00000c10
        /*033c*/ 	.word	0x000000ff
        /*0340*/ 	.word	0x00000118
        /*0344*/ 	.short	0x0100
        /*0346*/ 	.byte	0x09
	.zero		1


	//   ....[34]....
        /*0348*/ 	.word	0x00000c20
        /*034c*/ 	.word	0x000000ff
        /*0350*/ 	.word	0x00000100
        /*0354*/ 	.short	0x0100
        /*0356*/ 	.byte	0x09
	.zero		1


	//   ....[35]....
        /*0358*/ 	.word	0x00000c30
        /*035c*/ 	.word	0x000000ff
        /*0360*/ 	.word	0x00000120
        /*0364*/ 	.short	0x0100
        /*0366*/ 	.byte	0x09
	.zero		1


	//   ....[36]....
        /*0368*/ 	.word	0x00000c40
        /*036c*/ 	.word	0x000000ff
        /*0370*/ 	.word	0x00000108
        /*0374*/ 	.short	0x0100
        /*0376*/ 	.byte	0x09
	.zero		1


	//   ....[37]....
        /*0378*/ 	.word	0x00000c50
        /*037c*/ 	.word	0x000000ff
        /*0380*/ 	.word	0x00000128
        /*0384*/ 	.short	0x0100
        /*0386*/ 	.byte	0x09
	.zero		1


	//   ....[38]....
        /*0388*/ 	.word	0x00000d40
        /*038c*/ 	.word	0x000000ff
        /*0390*/ 	.word	0x00000130
        /*0394*/ 	.short	0x0100
        /*0396*/ 	.byte	0x08
	.zero		1


	//   ....[39]....
        /*0398*/ 	.word	0x00000d50
        /*039c*/ 	.word	0x000000ff
        /*03a0*/ 	.word	0x00000140
        /*03a4*/ 	.short	0x0100
        /*03a6*/ 	.byte	0x08
	.zero		1


	//   ....[40]....
        /*03a8*/ 	.word	0x00000d60
        /*03ac*/ 	.word	0x000000ff
        /*03b0*/ 	.word	0x00000138
        /*03b4*/ 	.short	0x0100
        /*03b6*/ 	.byte	0x08
	.zero		1


	//   ....[41]....
        /*03b8*/ 	.word	0x00000d70
        /*03bc*/ 	.word	0x000000ff
        /*03c0*/ 	.word	0x00000148
        /*03c4*/ 	.short	0x0100
        /*03c6*/ 	.byte	0x08
	.zero		1


	//   ....[42]....
        /*03c8*/ 	.word	0x00000e60
        /*03cc*/ 	.word	0x000000ff
        /*03d0*/ 	.word	0x00000150
        /*03d4*/ 	.short	0x0100
        /*03d6*/ 	.byte	0x07
	.zero		1


	//   ....[43]....
        /*03d8*/ 	.word	0x00001870
        /*03dc*/ 	.word	0x00000002
        /*03e0*/ 	.word	0x00000140
        /*03e4*/ 	.short	0x010a
        /*03e6*/ 	.byte	0xff
	.zero		1


	//   ....[44]....
        /*03e8*/ 	.word	0x000018a0
        /*03ec*/ 	.word	0x00000002
        /*03f0*/ 	.word	0x00000130
        /*03f4*/ 	.short	0x0101
        /*03f6*/ 	.byte	0xff
	.zero		1


	//   ....[45]....
        /*03f8*/ 	.word	0x00001970
        /*03fc*/ 	.word	0x000000ff
        /*0400*/ 	.word	0x00000040
        /*0404*/ 	.short	0x010a
        /*0406*/ 	.byte	0x08
	.zero		1


	//   ....[46]....
        /*0408*/ 	.word	0x00001a70
        /*040c*/ 	.word	0x000000ff
        /*0410*/ 	.word	0x00000040
        /*0414*/ 	.short	0x010a
        /*0416*/ 	.byte	0x21
	.zero		1


	//   ....[47]....
        /*0418*/ 	.word	0x00001c20
        /*041c*/ 	.word	0x000000ff
        /*0420*/ 	.word	0x00000040
        /*0424*/ 	.short	0x010a
        /*0426*/ 	.byte	0x08
	.zero		1


	//   ....[48]....
        /*0428*/ 	.word	0x00001d20
        /*042c*/ 	.word	0x000000ff
        /*0430*/ 	.word	0x000000c8
        /*0434*/ 	.short	0x0101
        /*0436*/ 	.byte	0x06
	.zero		1


	//   ....[49]....
        /*0438*/ 	.word	0x00001d40
        /*043c*/ 	.word	0x000000ff
        /*0440*/ 	.word	0x00000040
        /*0444*/ 	.short	0x010a
        /*0446*/ 	.byte	0x08
	.zero		1


	//   ....[50]....
        /*0448*/ 	.word	0x00001dc0
        /*044c*/ 	.word	0x000000ff
        /*0450*/ 	.word	0x00000040
        /*0454*/ 	.short	0x010a
        /*0456*/ 	.byte	0x11
	.zero		1


	//   ....[51]....
        /*0458*/ 	.word	0x00001f50
        /*045c*/ 	.word	0x000000ff
        /*0460*/ 	.word	0x00000040
        /*0464*/ 	.short	0x010a
        /*0466*/ 	.byte	0x08
	.zero		1


	//   ....[52]....
        /*0468*/ 	.word	0x000020a0
        /*046c*/ 	.word	0x00000002
        /*0470*/ 	.word	0x000000d0
        /*0474*/ 	.short	0x010a
        /*0476*/ 	.byte	0xff
	.zero		1


	//   ....[53]....
        /*0478*/ 	.word	0x00002160
        /*047c*/ 	.word	0x00000002
        /*0480*/ 	.word	0x00000000
        /*0484*/ 	.short	0x0101
        /*0486*/ 	.byte	0xff
	.zero		1


	//   ....[54]....
        /*0488*/ 	.word	0x000026c0
        /*048c*/ 	.word	0x000000ff
        /*0490*/ 	.word	0x00000000
        /*0494*/ 	.short	0x010a
        /*0496*/ 	.byte	0x04
	.zero		1


	//   ....[55]....
        /*0498*/ 	.word	0x00002750
        /*049c*/ 	.word	0x000000ff
        /*04a0*/ 	.word	0x00000000
        /*04a4*/ 	.short	0x010a
        /*04a6*/ 	.byte	0x04
	.zero		1


	//   ....[56]....
        /*04a8*/ 	.word	0x000027e0
        /*04ac*/ 	.word	0x000000ff
        /*04b0*/ 	.word	0x00000000
        /*04b4*/ 	.short	0x010a
        /*04b6*/ 	.byte	0x04
	.zero		1


	//   ....[57]....
        /*04b8*/ 	.word	0x00002870
        /*04bc*/ 	.word	0x000000ff
        /*04c0*/ 	.word	0x00000000
        /*04c4*/ 	.short	0x010a
        /*04c6*/ 	.byte	0x04
	.zero		1


	//   ....[58]....
        /*04c8*/ 	.word	0x00002900
        /*04cc*/ 	.word	0x000000ff
        /*04d0*/ 	.word	0x00000000
        /*04d4*/ 	.short	0x010a
        /*04d6*/ 	.byte	0x04
	.zero		1


	//   ....[59]....
        /*04d8*/ 	.word	0x00002990
        /*04dc*/ 	.word	0x000000ff
        /*04e0*/ 	.word	0x00000000
        /*04e4*/ 	.short	0x010a
        /*04e6*/ 	.byte	0x04
	.zero		1


	//   ....[60]....
        /*04e8*/ 	.word	0x00002a20
        /*04ec*/ 	.word	0x000000ff
        /*04f0*/ 	.word	0x00000000
        /*04f4*/ 	.short	0x010a
        /*04f6*/ 	.byte	0x04
	.zero		1


	//   ....[61]....
        /*04f8*/ 	.word	0x00002ac0
        /*04fc*/ 	.word	0x00000000
        /*0500*/ 	.word	0x00000000
        /*0504*/ 	.short	0x010a
        /*0506*/ 	.byte	0xff
	.zero		1


	//   ....[62]....
        /*0508*/ 	.word	0x00002bf0
        /*050c*/ 	.word	0x00000000
        /*0510*/ 	.word	0x00000130
        /*0514*/ 	.short	0x010a
        /*0516*/ 	.byte	0xff
	.zero		1


	//   ....[63]....
        /*0518*/ 	.word	0x00002c60
        /*051c*/ 	.word	0x00000000
        /*0520*/ 	.word	0x00000000
        /*0524*/ 	.short	0x0101
        /*0526*/ 	.byte	0xff
	.zero		1


	//   ....[64]....
        /*0528*/ 	.word	0x00002c80
        /*052c*/ 	.word	0x000000ff
        /*0530*/ 	.word	0x000000e0
        /*0534*/ 	.short	0x010a
        /*0536*/ 	.byte	0x05
	.zero		1


	//   ....[65]....
        /*0538*/ 	.word	0x00002da0
        /*053c*/ 	.word	0x00000000
        /*0540*/ 	.word	0x000000d0
        /*0544*/ 	.short	0x010a
        /*0546*/ 	.byte	0xff
	.zero		1


	//   ....[66]....
        /*0548*/ 	.word	0x00002ea0
        /*054c*/ 	.word	0x00000000
        /*0550*/ 	.word	0x00000000
        /*0554*/ 	.short	0x0101
        /*0556*/ 	.byte	0xff
	.zero		1


	//   ....[67]....
        /*0558*/ 	.word	0x00002f30
        /*055c*/ 	.word	0x000000ff
        /*0560*/ 	.word	0x000000e0
        /*0564*/ 	.short	0x0106
        /*0566*/ 	.byte	0x05
	.zero		1


	//   ....[68]....
        /*0568*/ 	.word	0x00002f50
        /*056c*/ 	.word	0x000000ff
        /*0570*/ 	.word	0x000000e0
        /*0574*/ 	.short	0x010a
        /*0576*/ 	.byte	0x05
	.zero		1


	//   ....[69]....
        /*0578*/ 	.word	0x00002fe0
        /*057c*/ 	.word	0x000000ff
        /*0580*/ 	.word	0x000000e0
        /*0584*/ 	.short	0x0106
        /*0586*/ 	.byte	0x04
	.zero		1


	//   ....[70]....
        /*0588*/ 	.word	0x00003020
        /*058c*/ 	.word	0x00000000
        /*0590*/ 	.word	0x000000e0
        /*0594*/ 	.short	0x010a
        /*0596*/ 	.byte	0xff
	.zero		1


	//   ....[71]....
        /*0598*/ 	.word	0x00003260
        /*059c*/ 	.word	0x000000ff
        /*05a0*/ 	.word	0x00000008
        /*05a4*/ 	.short	0x010a
        /*05a6*/ 	.byte	0x06
	.zero		1


	//   ....[72]....
        /*05a8*/ 	.word	0x00003280
        /*05ac*/ 	.word	0x000000ff
        /*05b0*/ 	.word	0x00000008
        /*05b4*/ 	.short	0x010a
        /*05b6*/ 	.byte	0x06
	.zero		1


	//   ....[73]....
        /*05b8*/ 	.word	0x00003410
        /*05bc*/ 	.word	0x000000ff
        /*05c0*/ 	.word	0x00000008
        /*05c4*/ 	.short	0x010a
        /*05c6*/ 	.byte	0x06
	.zero		1


	//   ....[74]....
        /*05c8*/ 	.word	0x00003430
        /*05cc*/ 	.word	0x000000ff
        /*05d0*/ 	.word	0x00000008
        /*05d4*/ 	.short	0x010a
        /*05d6*/ 	.byte	0x06
	.zero		1


	//   ....[75]....
        /*05d8*/ 	.word	0x000034f0
        /*05dc*/ 	.word	0x000000ff
        /*05e0*/ 	.word	0x00000000
        /*05e4*/ 	.short	0x0101
        /*05e6*/ 	.byte	0x07
	.zero		1


	//   ....[76]....
        /*05e8*/ 	.word	0x00003830
        /*05ec*/ 	.word	0x00000000
        /*05f0*/ 	.word	0x000000d0
        /*05f4*/ 	.short	0x010a
        /*05f6*/ 	.byte	0xff
	.zero		1


	//   ....[77]....
        /*05f8*/ 	.word	0x000038f0
        /*05fc*/ 	.word	0x00000000
        /*0600*/ 	.word	0x00000000
        /*0604*/ 	.short	0x0101
        /*0606*/ 	.byte	0xff
	.zero		1


	//   ....[78]....
        /*0608*/ 	.word	0x000039b0
        /*060c*/ 	.word	0x000000ff
        /*0610*/ 	.word	0x00000000
        /*0614*/ 	.short	0x010a
        /*0616*/ 	.byte	0x08
	.zero		1


	//   ....[79]....
        /*0618*/ 	.word	0x000039c0
        /*061c*/ 	.word	0x000000ff
        /*0620*/ 	.word	0x00000110
        /*0624*/ 	.short	0x010a
        /*0626*/ 	.byte	0x09
	.zero		1


	//   ....[80]....
        /*0628*/ 	.word	0x00003a70
        /*062c*/ 	.word	0x000000ff
        /*0630*/ 	.word	0x00000000
        /*0634*/ 	.short	0x010a
        /*0636*/ 	.byte	0x08
	.zero		1


	//   ....[81]....
        /*0638*/ 	.word	0x00003ba0
        /*063c*/ 	.word	0x000000ff
        /*0640*/ 	.word	0x00000000
        /*0644*/ 	.short	0x010a
        /*0646*/ 	.byte	0x1e
	.zero		1


	//   ....[82]....
        /*0648*/ 	.word	0x00003ea0
        /*064c*/ 	.word	0x000000ff
        /*0650*/ 	.word	0x00000000
        /*0654*/ 	.short	0x010a
        /*0656*/ 	.byte	0x08
	.zero		1


	//   ....[83]....
        /*0658*/ 	.word	0x00003f30
        /*065c*/ 	.word	0x000000ff
        /*0660*/ 	.word	0x00000000
        /*0664*/ 	.short	0x010a
        /*0666*/ 	.byte	0x08
	.zero		1


	//   ....[84]....
        /*0668*/ 	.word	0x00003fc0
        /*066c*/ 	.word	0x000000ff
        /*0670*/ 	.word	0x00000000
        /*0674*/ 	.short	0x010a
        /*0676*/ 	.byte	0x08
	.zero		1


	//   ....[85]....
        /*0678*/ 	.word	0x00004060
        /*067c*/ 	.word	0x00000000
        /*0680*/ 	.word	0x00000000
        /*0684*/ 	.short	0x010a
        /*0686*/ 	.byte	0xff
	.zero		1


	//   ....[86]....
        /*0688*/ 	.word	0x000040a0
        /*068c*/ 	.word	0x00000000
        /*0690*/ 	.word	0x00000000
        /*0694*/ 	.short	0x010a
        /*0696*/ 	.byte	0xff
	.zero		1


	//   ....[87]....
        /*0698*/ 	.word	0x00004110
        /*069c*/ 	.word	0x000000ff
        /*06a0*/ 	.word	0x00000000
        /*06a4*/ 	.short	0x0101
        /*06a6*/ 	.byte	0x05
	.zero		1


	//   ....[88]....
        /*06a8*/ 	.word	0x00004150
        /*06ac*/ 	.word	0x000000ff
        /*06b0*/ 	.word	0x00000150
        /*06b4*/ 	.short	0x010a
        /*06b6*/ 	.byte	0x07
	.zero		1


	//   ....[89]....
        /*06b8*/ 	.word	0x000041a0
        /*06bc*/ 	.word	0x000000ff
        /*06c0*/ 	.word	0x00000000
        /*06c4*/ 	.short	0x0101
        /*06c6*/ 	.byte	0x05
	.zero		1


	//   ....[90]....
        /*06c8*/ 	.word	0x000045f0
        /*06cc*/ 	.word	0x00000000
        /*06d0*/ 	.word	0x000000d0
        /*06d4*/ 	.short	0x010a
        /*06d6*/ 	.byte	0xff
	.zero		1


	//   ....[91]....
        /*06d8*/ 	.word	0x000046b0
        /*06dc*/ 	.word	0x00000000
        /*06e0*/ 	.word	0x00000000
        /*06e4*/ 	.short	0x0101
        /*06e6*/ 	.byte	0xff
	.zero		1


	//   ....[92]....
        /*06e8*/ 	.word	0x000049d0
        /*06ec*/ 	.word	0x000000ff
        /*06f0*/ 	.word	0x000000c8
        /*06f4*/ 	.short	0x010a
        /*06f6*/ 	.byte	0x07
	.zero		1


	//   ....[93]....
        /*06f8*/ 	.word	0x00004bc0
        /*06fc*/ 	.word	0x000000ff
        /*0700*/ 	.word	0x000000a0
        /*0704*/ 	.short	0x010a
        /*0706*/ 	.byte	0x07
	.zero		1


	//   ....[94]....
        /*0708*/ 	.word	0x00004db0
        /*070c*/ 	.word	0x000000ff
        /*0710*/ 	.word	0x00000080
        /*0714*/ 	.short	0x010b
        /*0716*/ 	.byte	0x07
	.zero		1


	//   ....[95]....
        /*0718*/ 	.word	0x00004dc0
        /*071c*/ 	.word	0x000000ff
        /*0720*/ 	.word	0x00000000
        /*0724*/ 	.short	0x0101
        /*0726*/ 	.byte	0x0e
	.zero		1


	//   ....[96]....
        /*0728*/ 	.word	0x00004dd0
        /*072c*/ 	.word	0x000000ff
        /*0730*/ 	.word	0x000000a8
        /*0734*/ 	.short	0x010a
        /*0736*/ 	.byte	0x07
	.zero		1


	//   ....[97]....
        /*0738*/ 	.word	0x00004f80
        /*073c*/ 	.word	0x000000ff
        /*0740*/ 	.word	0x00000088
        /*0744*/ 	.short	0x010b
        /*0746*/ 	.byte	0x07
	.zero		1


	//   ....[98]....
        /*0748*/ 	.word	0x00004f90
        /*074c*/ 	.word	0x000000ff
        /*0750*/ 	.word	0x00000000
        /*0754*/ 	.short	0x0101
        /*0756*/ 	.byte	0x0e
	.zero		1


	//   ....[99]....
        /*0758*/ 	.word	0x00004fa0
        /*075c*/ 	.word	0x000000ff
        /*0760*/ 	.word	0x000000b0
        /*0764*/ 	.short	0x010a
        /*0766*/ 	.byte	0x07
	.zero		1


	//   ....[100]....
        /*0768*/ 	.word	0x00005190
        /*076c*/ 	.word	0x000000ff
        /*0770*/ 	.word	0x00000090
        /*0774*/ 	.short	0x010b
        /*0776*/ 	.byte	0x07
	.zero		1


	//   ....[101]....
        /*0778*/ 	.word	0x00005200
        /*077c*/ 	.word	0x000000ff
        /*0780*/ 	.word	0x00000000
        /*0784*/ 	.short	0x0101
        /*0786*/ 	.byte	0x0e
	.zero		1


	//   ....[102]....
        /*0788*/ 	.word	0x00005210
        /*078c*/ 	.word	0x000000ff
        /*0790*/ 	.word	0x000000b8
        /*0794*/ 	.short	0x010a
        /*0796*/ 	.byte	0x07
	.zero		1


	//   ....[103]....
        /*0798*/ 	.word	0x000054b0
        /*079c*/ 	.word	0x000000ff
        /*07a0*/ 	.word	0x00000098
        /*07a4*/ 	.short	0x010b
        /*07a6*/ 	.byte	0x07
	.zero		1


	//   ....[104]....
        /*07a8*/ 	.word	0x000054d0
        /*07ac*/ 	.word	0x000000ff
        /*07b0*/ 	.word	0x00000000
        /*07b4*/ 	.short	0x0101
        /*07b6*/ 	.byte	0x0d
	.zero		1


	//   ....[105]....
        /*07b8*/ 	.word	0x00005500
        /*07bc*/ 	.word	0x000000ff
        /*07c0*/ 	.word	0x000000a0
        /*07c4*/ 	.short	0x010a
        /*07c6*/ 	.byte	0x07
	.zero		1


	//   ....[106]....
        /*07c8*/ 	.word	0x00005520
        /*07cc*/ 	.word	0x000000ff
        /*07d0*/ 	.word	0x000000a8
        /*07d4*/ 	.short	0x010a
        /*07d6*/ 	.byte	0x07
	.zero		1


	//   ....[107]....
        /*07d8*/ 	.word	0x00005540
        /*07dc*/ 	.word	0x000000ff
        /*07e0*/ 	.word	0x000000b0
        /*07e4*/ 	.short	0x010a
        /*07e6*/ 	.byte	0x07
	.zero		1


	//   ....[108]....
        /*07e8*/ 	.word	0x00005580
        /*07ec*/ 	.word	0x00000000
        /*07f0*/ 	.word	0x000000b8
        /*07f4*/ 	.short	0x010a
        /*07f6*/ 	.byte	0xff
	.zero		1


	//   ....[109]....
        /*07f8*/ 	.word	0x00005900
        /*07fc*/ 	.word	0x00000000
        /*0800*/ 	.word	0x000000d0
        /*0804*/ 	.short	0x010a
        /*0806*/ 	.byte	0xff
	.zero		1


	//   ....[110]....
        /*0808*/ 	.word	0x00005a10
        /*080c*/ 	.word	0x00000000
        /*0810*/ 	.word	0x00000000
        /*0814*/ 	.short	0x0101
        /*0816*/ 	.byte	0xff
	.zero		1


	//   ....[111]....
        /*0818*/ 	.word	0x00006460
        /*081c*/ 	.word	0x000000ff
        /*0820*/ 	.word	0x00000080
        /*0824*/ 	.short	0x010a
        /*0826*/ 	.byte	0x30
	.zero		1


	//   ....[112]....
        /*0828*/ 	.word	0x000064a0
        /*082c*/ 	.word	0x00000070
        /*0830*/ 	.word	0x000000f0
        /*0834*/ 	.short	0x010a
        /*0836*/ 	.byte	0xff
	.zero		1


	//   ....[113]....
        /*0838*/ 	.word	0x00006590
        /*083c*/ 	.word	0x000000ff
        /*0840*/ 	.word	0x00000080
        /*0844*/ 	.short	0x010a
        /*0846*/ 	.byte	0x30
	.zero		1


	//   ....[114]....
        /*0848*/ 	.word	0x00006680
        /*084c*/ 	.word	0x00000070
        /*0850*/ 	.word	0x000000f0
        /*0854*/ 	.short	0x010a
        /*0856*/ 	.byte	0xff
	.zero		1


	//   ....[115]....
        /*0858*/ 	.word	0x00007190
        /*085c*/ 	.word	0x00000000
        /*0860*/ 	.word	0x00000000
        /*0864*/ 	.short	0x0101
        /*0866*/ 	.byte	0xff
	.zero		1


	//   ....[116]....
        /*0868*/ 	.word	0x000071a0
        /*086c*/ 	.word	0x00000002
        /*0870*/ 	.word	0x00000080
        /*0874*/ 	.short	0x010a
        /*0876*/ 	.byte	0xff
	.zero		1


	//   ....[117]....
        /*0878*/ 	.word	0x00007280
        /*087c*/ 	.word	0x00000002
        /*0880*/ 	.word	0x00000080
        /*0884*/ 	.short	0x010a
        /*0886*/ 	.byte	0xff
	.zero		1


	//   ....[118]....
        /*0888*/ 	.word	0x00007e30
        /*088c*/ 	.word	0x0000003f
        /*0890*/ 	.word	0x00000000
        /*0894*/ 	.short	0x0101
        /*0896*/ 	.byte	0xff
	.zero		1


	//   ....[119]....
        /*0898*/ 	.word	0x00007e50
        /*089c*/ 	.word	0x00000000
        /*08a0*/ 	.word	0x00000080
        /*08a4*/ 	.short	0x010a
        /*08a6*/ 	.byte	0xff
	.zero		1


	//   ....[120]....
        /*08a8*/ 	.word	0x00007f20
        /*08ac*/ 	.word	0x00000000
        /*08b0*/ 	.word	0x00000080
        /*08b4*/ 	.short	0x010a
        /*08b6*/ 	.byte	0xff
	.zero		1


	//   ....[121]....
        /*08b8*/ 	.word	0x00008ad0
        /*08bc*/ 	.word	0x0000003f
        /*08c0*/ 	.word	0x00000000
        /*08c4*/ 	.short	0x0101
        /*08c6*/ 	.byte	0xff
	.zero		1


	//   ....[122]....
        /*08c8*/ 	.word	0x00008af0
        /*08cc*/ 	.word	0x00000000
        /*08d0*/ 	.word	0x00000080
        /*08d4*/ 	.short	0x010a
        /*08d6*/ 	.byte	0xff
	.zero		1


	//   ....[123]....
        /*08d8*/ 	.word	0x00008bc0
        /*08dc*/ 	.word	0x00000000
        /*08e0*/ 	.word	0x00000080
        /*08e4*/ 	.short	0x010a
        /*08e6*/ 	.byte	0xff
	.zero		1


	//   ....[124]....
        /*08e8*/ 	.word	0x00008e90
        /*08ec*/ 	.word	0x00000070
        /*08f0*/ 	.word	0x00000000
        /*08f4*/ 	.short	0x0101
        /*08f6*/ 	.byte	0xff
	.zero		1


	//   ....[125]....
        /*08f8*/ 	.word	0x000097c0
        /*08fc*/ 	.word	0x00000000
        /*0900*/ 	.word	0x00000000
        /*0904*/ 	.short	0x0101
        /*0906*/ 	.byte	0xff
	.zero		1


	//   ....[126]....
        /*0908*/ 	.word	0x00009a30
        /*090c*/ 	.word	0x000000ff
        /*0910*/ 	.word	0x00000000
        /*0914*/ 	.short	0x0101
        /*0916*/ 	.byte	0x04
	.zero		1


	//   ....[127]....
        /*0918*/ 	.word	0x00009a50
        /*091c*/ 	.word	0x00000002
        /*0920*/ 	.word	0x00000140
        /*0924*/ 	.short	0x010a
        /*0926*/ 	.byte	0xff
	.zero		1


	//   ....[128]....
        /*0928*/ 	.word	0x00009ab0
        /*092c*/ 	.word	0x00000002
        /*0930*/ 	.word	0x00000040
        /*0934*/ 	.short	0x010a
        /*0936*/ 	.byte	0xff
	.zero		1


	//   ....[129]....
        /*0938*/ 	.word	0x00009b10
        /*093c*/ 	.word	0x00000002
        /*0940*/ 	.word	0x00000040
        /*0944*/ 	.short	0x010a
        /*0946*/ 	.byte	0xff
	.zero		1


	//   ....[130]....
        /*0948*/ 	.word	0x00009b60
        /*094c*/ 	.word	0x00000002
        /*0950*/ 	.word	0x000000d0
        /*0954*/ 	.short	0x010a
        /*0956*/ 	.byte	0xff
	.zero		1


	//   ....[131]....
        /*0958*/ 	.word	0x00009bc0
        /*095c*/ 	.word	0x00000000
        /*0960*/ 	.word	0x00000000
        /*0964*/ 	.short	0x010a
        /*0966*/ 	.byte	0xff
	.zero		1


	//   ....[132]....
        /*0968*/ 	.word	0x00009c20
        /*096c*/ 	.word	0x00000000
        /*0970*/ 	.word	0x00000000
        /*0974*/ 	.short	0x010a
        /*0976*/ 	.byte	0xff
	.zero		1


	//   ....[133]....
        /*0978*/ 	.word	0x00009c80
        /*097c*/ 	.word	0x00000000
        /*0980*/ 	.word	0x00000000
        /*0984*/ 	.short	0x010a
        /*0986*/ 	.byte	0xff
	.zero		1


	//   ....[134]....
        /*0988*/ 	.word	0x00009ce0
        /*098c*/ 	.word	0x00000000
        /*0990*/ 	.word	0x00000000
        /*0994*/ 	.short	0x010a
        /*0996*/ 	.byte	0xff
	.zero		1


	//   ....[135]....
        /*0998*/ 	.word	0x00009d40
        /*099c*/ 	.word	0x00000000
        /*09a0*/ 	.word	0x00000000
        /*09a4*/ 	.short	0x010a
        /*09a6*/ 	.byte	0xff
	.zero		1


	//   ....[136]....
        /*09a8*/ 	.word	0x00009da0
        /*09ac*/ 	.word	0x00000000
        /*09b0*/ 	.word	0x00000000
        /*09b4*/ 	.short	0x010a
        /*09b6*/ 	.byte	0xff
	.zero		1


	//   ....[137]....
        /*09b8*/ 	.word	0x00009e00
        /*09bc*/ 	.word	0x00000000
        /*09c0*/ 	.word	0x00000000
        /*09c4*/ 	.short	0x010a
        /*09c6*/ 	.byte	0xff
	.zero		1


	//   ....[138]....
        /*09c8*/ 	.word	0x00009e50
        /*09cc*/ 	.word	0x00000000
        /*09d0*/ 	.word	0x00000130
        /*09d4*/ 	.short	0x010a
        /*09d6*/ 	.byte	0xff
	.zero		1


	//   ....[139]....
        /*09d8*/ 	.word	0x00009eb0
        /*09dc*/ 	.word	0x00000000
        /*09e0*/ 	.word	0x000000e0
        /*09e4*/ 	.short	0x010a
        /*09e6*/ 	.byte	0xff
	.zero		1


	//   ....[140]....
        /*09e8*/ 	.word	0x00009f00
        /*09ec*/ 	.word	0x00000000
        /*09f0*/ 	.word	0x000000d0
        /*09f4*/ 	.short	0x010a
        /*09f6*/ 	.byte	0xff
	.zero		1


	//   ....[141]....
        /*09f8*/ 	.word	0x00009f60
        /*09fc*/ 	.word	0x00000000
        /*0a00*/ 	.word	0x000000e0
        /*0a04*/ 	.short	0x010a
        /*0a06*/ 	.byte	0xff
	.zero		1


	//   ....[142]....
        /*0a08*/ 	.word	0x00009fc0
        /*0a0c*/ 	.word	0x00000004
        /*0a10*/ 	.word	0x00000008
        /*0a14*/ 	.short	0x010a
        /*0a16*/ 	.byte	0xff
	.zero		1


	//   ....[143]....
        /*0a18*/ 	.word	0x0000a0a0
        /*0a1c*/ 	.word	0x00000002
        /*0a20*/ 	.word	0x00000008
        /*0a24*/ 	.short	0x010a
        /*0a26*/ 	.byte	0xff
	.zero		1


	//   ....[144]....
        /*0a28*/ 	.word	0x0000a0f0
        /*0a2c*/ 	.word	0x00000000
        /*0a30*/ 	.word	0x000000d0
        /*0a34*/ 	.short	0x010a
        /*0a36*/ 	.byte	0xff
	.zero		1


	//   ....[145]....
        /*0a38*/ 	.word	0x0000a150
        /*0a3c*/ 	.word	0x00000000
        /*0a40*/ 	.word	0x00000110
        /*0a44*/ 	.short	0x010a
        /*0a46*/ 	.byte	0xff
	.zero		1


	//   ....[146]....
        /*0a48*/ 	.word	0x0000a1b0
        /*0a4c*/ 	.word	0x00000000
        /*0a50*/ 	.word	0x00000000
        /*0a54*/ 	.short	0x010a
        /*0a56*/ 	.byte	0xff
	.zero		1


	//   ....[147]....
        /*0a58*/ 	.word	0x0000a210
        /*0a5c*/ 	.word	0x00000000
        /*0a60*/ 	.word	0x00000000
        /*0a64*/ 	.short	0x010a
        /*0a66*/ 	.byte	0xff
	.zero		1


	//   ....[148]....
        /*0a68*/ 	.word	0x0000a270
        /*0a6c*/ 	.word	0x00000000
        /*0a70*/ 	.word	0x00000000
        /*0a74*/ 	.short	0x010a
        /*0a76*/ 	.byte	0xff
	.zero		1


	//   ....[149]....
        /*0a78*/ 	.word	0x0000a2d0
        /*0a7c*/ 	.word	0x00000000
        /*0a80*/ 	.word	0x00000000
        /*0a84*/ 	.short	0x010a
        /*0a86*/ 	.byte	0xff
	.zero		1


	//   ....[150]....
        /*0a88*/ 	.word	0x0000a330
        /*0a8c*/ 	.word	0x00000000
        /*0a90*/ 	.word	0x00000150
        /*0a94*/ 	.short	0x010a
        /*0a96*/ 	.byte	0xff
	.zero		1


	//   ....[151]....
        /*0a98*/ 	.word	0x0000a380
        /*0a9c*/ 	.word	0x00000000
        /*0aa0*/ 	.word	0x000000d0
        /*0aa4*/ 	.short	0x010a
        /*0aa6*/ 	.byte	0xff
	.zero		1


	//   ....[152]....
        /*0aa8*/ 	.word	0x0000a3e0
        /*0aac*/ 	.word	0x00000000
        /*0ab0*/ 	.word	0x000000c8
        /*0ab4*/ 	.short	0x010a
        /*0ab6*/ 	.byte	0xff
	.zero		1


	//   ....[153]....
        /*0ab8*/ 	.word	0x0000a440
        /*0abc*/ 	.word	0x00000000
        /*0ac0*/ 	.word	0x000000a0
        /*0ac4*/ 	.short	0x010a
        /*0ac6*/ 	.byte	0xff
	.zero		1


	//   ....[154]....
        /*0ac8*/ 	.word	0x0000a4a0
        /*0acc*/ 	.word	0x00000000
        /*0ad0*/ 	.word	0x000000a8
        /*0ad4*/ 	.short	0x010a
        /*0ad6*/ 	.byte	0xff
	.zero		1


	//   ....[155]....
        /*0ad8*/ 	.word	0x0000a500
        /*0adc*/ 	.word	0x00000000
        /*0ae0*/ 	.word	0x000000b0
        /*0ae4*/ 	.short	0x010a
        /*0ae6*/ 	.byte	0xff
	.zero		1


	//   ....[156]....
        /*0ae8*/ 	.word	0x0000a560
        /*0aec*/ 	.word	0x00000000
        /*0af0*/ 	.word	0x000000b8
        /*0af4*/ 	.short	0x010a
        /*0af6*/ 	.byte	0xff
	.zero		1


	//   ....[157]....
        /*0af8*/ 	.word	0x0000a5c0
        /*0afc*/ 	.word	0x00000000
        /*0b00*/ 	.word	0x000000a0
        /*0b04*/ 	.short	0x010a
        /*0b06*/ 	.byte	0xff
	.zero		1


	//   ....[158]....
        /*0b08*/ 	.word	0x0000a620
        /*0b0c*/ 	.word	0x00000000
        /*0b10*/ 	.word	0x000000a8
        /*0b14*/ 	.short	0x010a
        /*0b16*/ 	.byte	0xff
	.zero		1


	//   ....[159]....
        /*0b18*/ 	.word	0x0000a680
        /*0b1c*/ 	.word	0x00000000
        /*0b20*/ 	.word	0x000000b0
        /*0b24*/ 	.short	0x010a
        /*0b26*/ 	.byte	0xff
	.zero		1


	//   ....[160]....
        /*0b28*/ 	.word	0x0000a6d0
        /*0b2c*/ 	.word	0x00000000
        /*0b30*/ 	.word	0x000000d0
        /*0b34*/ 	.short	0x010a
        /*0b36*/ 	.byte	0xff
	.zero		1


	//   ....[161]....
        /*0b38*/ 	.word	0x0000a730
        /*0b3c*/ 	.word	0x00000002
        /*0b40*/ 	.word	0x00000080
        /*0b44*/ 	.short	0x010a
        /*0b46*/ 	.byte	0xff
	.zero		1


	//   ....[162]....
        /*0b48*/ 	.word	0x0000a780
        /*0b4c*/ 	.word	0x00000070
        /*0b50*/ 	.word	0x000000f0
        /*0b54*/ 	.short	0x010a
        /*0b56*/ 	.byte	0xff
	.zero		1


	//   ....[163]....
        /*0b58*/ 	.word	0x0000a7d0
        /*0b5c*/ 	.word	0x00000002
        /*0b60*/ 	.word	0x00000080
        /*0b64*/ 	.short	0x010a
        /*0b66*/ 	.byte	0xff
	.zero		1


	//   ....[164]....
        /*0b68*/ 	.word	0x0000a820
        /*0b6c*/ 	.word	0x00000000
        /*0b70*/ 	.word	0x00000080
        /*0b74*/ 	.short	0x010a
        /*0b76*/ 	.byte	0xff
	.zero		1


	//   ....[165]....
        /*0b78*/ 	.word	0x0000a870
        /*0b7c*/ 	.word	0x00000000
        /*0b80*/ 	.word	0x00000080
        /*0b84*/ 	.short	0x010a
        /*0b86*/ 	.byte	0xff
	.zero		1


	//----- nvinfo : EIATTR_NUM_MBARRIERS
	.align		4
.L_47:
        /*0b88*/ 	.byte	0x03, 0x38
        /*0b8a*/ 	.short	0x002b


	//----- nvinfo : EIATTR_EXIT_INSTR_OFFSETS
	.align		4
        /*0b8c*/ 	.byte	0x04, 0x1c
        /*0b8e*/ 	.short	(.L_49 - .L_48)


	//   ....[0]....
.L_48:
        /*0b90*/ 	.word	0x00002af0


	//   ....[1]....
        /*0b94*/ 	.word	0x00002ff0


	//   ....[2]....
        /*0b98*/ 	.word	0x00003050


	//   ....[3]....
        /*0b9c*/ 	.word	0x000043d0


	//   ....[4]....
        /*0ba0*/ 	.word	0x000055b0


	//   ....[5]....
        /*0ba4*/ 	.word	0x000055f0


	//   ....[6]....
        /*0ba8*/ 	.word	0x00009920


	//   ....[7]....
        /*0bac*/ 	.word	0x000099a0


	//   ....[8]....
        /*0bb0*/ 	.word	0x000099d0


	//   ....[9]....
        /*0bb4*/ 	.word	0x00009a40


	//----- nvinfo : EIATTR_MAX_THREADS
	.align		4
.L_49:
        /*0bb8*/ 	.byte	0x04, 0x05
        /*0bba*/ 	.short	(.L_51 - .L_50)
.L_50:
        /*0bbc*/ 	.word	0x00000100
        /*0bc0*/ 	.word	0x00000001
        /*0bc4*/ 	.word	0x00000001


	//----- nvinfo : EIATTR_CRS_STACK_SIZE
	.align		4
.L_51:
        /*0bc8*/ 	.byte	0x04, 0x1e
        /*0bca*/ 	.short	(.L_53 - .L_52)
.L_52:
        /*0bcc*/ 	.word	0x00000000


	//----- nvinfo : EIATTR_CBANK_PARAM_SIZE
	.align		4
.L_53:
        /*0bd0*/ 	.byte	0x03, 0x19
        /*0bd2*/ 	.short	0x0800


	//----- nvinfo : EIATTR_PARAM_CBANK
	.align		4
        /*0bd4*/ 	.byte	0x04, 0x0a
        /*0bd6*/ 	.short	(.L_55 - .L_54)
	.align		4
.L_54:
        /*0bd8*/ 	.word	index@(.nv.constant0._ZN7cutlass13device_kernelINS_4gemm6kernel13GemmUniversalIN4cute5tupleIJiiiiEEENS1_10collective13CollectiveMmaINS1_35MainloopSm100TmaUmmaWarpSpecializedILi8ELi2ELi4ENS5_IJNS4_1CILi2EEENSA_ILi1EEESC_EEEEENS5_IJNSA_ILi128EEENSA_ILi256EEENSA_ILi64EEEEEENS_6half_tENS5_IJlSC_lEEESJ_SK_NS4_8TiledMMAINS4_8MMA_AtomIJNS4_26SM100_MMA_F16BF16_2x1SM_SSISJ_SJ_fLi128ELi256ELNS4_4UMMA5MajorE0ELSP_0ELNSO_7ScaleInE0ELSQ_0EEEEEENS4_6LayoutINS5_IJSC_SC_SC_EEENS5_IJNSA_ILi0EEESV_SV_EEEEENS5_IJNS4_10UnderscoreESY_SY_EEEEENS4_18SM100_TMA_2SM_LOADENS4_14ComposedLayoutINS4_7SwizzleILi3ELi4ELi3EEENS4_18smem_ptr_flag_bitsILi16EEENST_INS5_IJNSA_ILi8EEESH_EEENS5_IJSH_SC_EEEEEEEvNS4_8identityES11_S1B_vS1C_EENS_8epilogue10collective18CollectiveEpilogueINS1E_23Sm100TmaWarpSpecializedILi4ELi2ELi32ELb1ELb0EEEJNS5_IJSH_SG_SH_EEENS5_IJNST_ISH_SC_EENST_INS5_IJNSA_ILi32EEESB_EEENS5_IJSC_SF_EEEEEEEESJ_SK_SJ_SK_NS1E_6fusion15FusionCallbacksIS1I_NS1Q_17LinearCombinationISJ_fSJ_fLNS_15FloatRoundStyleE2EEES1J_S1P_JEEENS4_5SM1004TMEM4LOAD26SM100_TMEM_LOAD_32dp32b32xENS4_13SM90_TMA_LOADENS12_INS13_ILi2ELi4ELi3EEES16_NST_INS5_IJS17_S1L_EEENS5_IJS1L_SC_EEEEEEENS4_39AutoVectorizingCopyWithAssumedAlignmentILi128EEENS4_14SM90_TMA_STOREES25_S27_S27_EEEvvEEEEvNT_6ParamsE)
        /*0bdc*/ 	.short	0x0380
        /*0bde*/ 	.short	0x0800


	//----- nvinfo : EIATTR_SW_WAR
	.align		4
.L_55:
        /*0be0*/ 	.byte	0x04, 0x36
        /*0be2*/ 	.short	(.L_57 - .L_56)
.L_56:
        /*0be4*/ 	.word	0x00000008
.L_57:


//--------------------- .nv.callgraph             --------------------------
	.section	.nv.callgraph,"",@"SHT_CUDA_CALLGRAPH"
	.align	4
	.sectionentsize	8
	.align		4
        /*0000*/ 	.word	0x00000000
	.align		4
        /*0004*/ 	.word	0xffffffff
	.align		4
        /*0008*/ 	.word	index@(_ZN7cutlass13device_kernelINS_4gemm6kernel13GemmUniversalIN4cute5tupleIJiiiiEEENS1_10collective13CollectiveMmaINS1_35MainloopSm100TmaUmmaWarpSpecializedILi8ELi2ELi4ENS5_IJNS4_1CILi2EEENSA_ILi1EEESC_EEEEENS5_IJNSA_ILi128EEENSA_ILi256EEENSA_ILi64EEEEEENS_6half_tENS5_IJlSC_lEEESJ_SK_NS4_8TiledMMAINS4_8MMA_AtomIJNS4_26SM100_MMA_F16BF16_2x1SM_SSISJ_SJ_fLi128ELi256ELNS4_4UMMA5MajorE0ELSP_0ELNSO_7ScaleInE0ELSQ_0EEEEEENS4_6LayoutINS5_IJSC_SC_SC_EEENS5_IJNSA_ILi0EEESV_SV_EEEEENS5_IJNS4_10UnderscoreESY_SY_EEEEENS4_18SM100_TMA_2SM_LOADENS4_14ComposedLayoutINS4_7SwizzleILi3ELi4ELi3EEENS4_18smem_ptr_flag_bitsILi16EEENST_INS5_IJNSA_ILi8EEESH_EEENS5_IJSH_SC_EEEEEEEvNS4_8identityES11_S1B_vS1C_EENS_8epilogue10collective18CollectiveEpilogueINS1E_23Sm100TmaWarpSpecializedILi4ELi2ELi32ELb1ELb0EEEJNS5_IJSH_SG_SH_EEENS5_IJNST_ISH_SC_EENST_INS5_IJNSA_ILi32EEESB_EEENS5_IJSC_SF_EEEEEEEESJ_SK_SJ_SK_NS1E_6fusion15FusionCallbacksIS1I_NS1Q_17LinearCombinationISJ_fSJ_fLNS_15FloatRoundStyleE2EEES1J_S1P_JEEENS4_5SM1004TMEM4LOAD26SM100_TMEM_LOAD_32dp32b32xENS4_13SM90_TMA_LOADENS12_INS13_ILi2ELi4ELi3EEES16_NST_INS5_IJS17_S1L_EEENS5_IJS1L_SC_EEEEEEENS4_39AutoVectorizingCopyWithAssumedAlignmentILi128EEENS4_14SM90_TMA_STOREES25_S27_S27_EEEvvEEEEvNT_6ParamsE)
	.align		4
        /*000c*/ 	.word	index@(__assertfail)
	.align		4
        /*0010*/ 	.word	0x00000000
	.align		4
        /*0014*/ 	.word	0xfffffffe
	.align		4
        /*0018*/ 	.word	0x00000000
	.align		4
        /*001c*/ 	.word	0xfffffffd
	.align		4
        /*0020*/ 	.word	0x00000000
	.align		4
        /*0024*/ 	.word	0xfffffffc


//--------------------- .nv.constant4             --------------------------
	.section	.nv.constant4,"a",@progbits
	.align	8
	.align		8
.nv.constant4:
        /*0000*/ 	.dword	__assertfail
	.align		8
        /*0008*/ 	.dword	__unnamed_1
	.align		8
        /*0010*/ 	.dword	__unnamed_2
	.align		8
        /*0018*/ 	.dword	_ZN39_INTERNAL_bc1eba04_4_k_cu_f217bdf3_29754cuda3std3__45__cpo5beginE
	.align		8
        /*0020*/ 	.dword	_ZN39_INTERNAL_bc1eba04_4_k_cu_f217bdf3_29754cuda3std3__45__cpo3endE
	.align		8
        /*0028*/ 	.dword	_ZN39_INTERNAL_bc1eba04_4_k_cu_f217bdf3_29754cuda3std3__45__cpo6cbeginE
	.align		8
        /*0030*/ 	.dword	_ZN39_INTERNAL_bc1eba04_4_k_cu_f217bdf3_29754cuda3std3__45__cpo4cendE
	.align		8
        /*0038*/ 	.dword	_ZN39_INTERNAL_bc1eba04_4_k_cu_f217bdf3_29754cuda3std3__441_GLOBAL__N__bc1eba04_4_k_cu_f217bdf3_29756ignoreE
	.align		8
        /*0040*/ 	.dword	_ZN39_INTERNAL_bc1eba04_4_k_cu_f217bdf3_29754cuda3std3__419piecewise_constructE
	.align		8
        /*0048*/ 	.dword	_ZN39_INTERNAL_bc1eba04_4_k_cu_f217bdf3_29754cuda3std3__48in_placeE
	.align		8
        /*0050*/ 	.dword	_ZN39_INTERNAL_bc1eba04_4_k_cu_f217bdf3_29754cuda3std6ranges3__45__cpo4swapE
	.align		8
        /*0058*/ 	.dword	_ZN39_INTERNAL_bc1eba04_4_k_cu_f217bdf3_29754cuda3std6ranges3__45__cpo9iter_moveE
	.align		8
        /*0060*/ 	.dword	_ZN39_INTERNAL_bc1eba04_4_k_cu_f217bdf3_29754cute7productE
	.align		8
        /*0068*/ 	.dword	_ZN39_INTERNAL_bc1eba04_4_k_cu_f217bdf3_29754cute1_E
	.align		8
        /*0070*/ 	.dword	$str$25
	.align		8
        /*0078*/ 	.dword	$str$26
	.align		8
        /*0080*/ 	.dword	$str$27
	.align		8
        /*0088*/ 	.dword	$str$28


//--------------------- .text._ZN7cutlass13device_kernelINS_4gemm6kernel13GemmUniversalIN4cute5tupleIJiiiiEEENS1_10collective13CollectiveMmaINS1_35MainloopSm100TmaUmmaWarpSpecializedILi8ELi2ELi4ENS5_IJNS4_1CILi2EEENSA_ILi1EEESC_EEEEENS5_IJNSA_ILi128EEENSA_ILi256EEENSA_ILi64EEEEEENS_6half_tENS5_IJlSC_lEEESJ_SK_NS4_8TiledMMAINS4_8MMA_AtomIJNS4_26SM100_MMA_F16BF16_2x1SM_SSISJ_SJ_fLi128ELi256ELNS4_4UMMA5MajorE0ELSP_0ELNSO_7ScaleInE0ELSQ_0EEEEEENS4_6LayoutINS5_IJSC_SC_SC_EEENS5_IJNSA_ILi0EEESV_SV_EEEEENS5_IJNS4_10UnderscoreESY_SY_EEEEENS4_18SM100_TMA_2SM_LOADENS4_14ComposedLayoutINS4_7SwizzleILi3ELi4ELi3EEENS4_18smem_ptr_flag_bitsILi16EEENST_INS5_IJNSA_ILi8EEESH_EEENS5_IJSH_SC_EEEEEEEvNS4_8identityES11_S1B_vS1C_EENS_8epilogue10collective18CollectiveEpilogueINS1E_23Sm100TmaWarpSpecializedILi4ELi2ELi32ELb1ELb0EEEJNS5_IJSH_SG_SH_EEENS5_IJNST_ISH_SC_EENST_INS5_IJNSA_ILi32EEESB_EEENS5_IJSC_SF_EEEEEEEESJ_SK_SJ_SK_NS1E_6fusion15FusionCallbacksIS1I_NS1Q_17LinearCombinationISJ_fSJ_fLNS_15FloatRoundStyleE2EEES1J_S1P_JEEENS4_5SM1004TMEM4LOAD26SM100_TMEM_LOAD_32dp32b32xENS4_13SM90_TMA_LOADENS12_INS13_ILi2ELi4ELi3EEES16_NST_INS5_IJS17_S1L_EEENS5_IJS1L_SC_EEEEEEENS4_39AutoVectorizingCopyWithAssumedAlignmentILi128EEENS4_14SM90_TMA_STOREES25_S27_S27_EEEvvEEEEvNT_6ParamsE --------------------------
	.section	.text._ZN7cutlass13device_kernelINS_4gemm6kernel13GemmUniversalIN4cute5tupleIJiiiiEEENS1_10collective13CollectiveMmaINS1_35MainloopSm100TmaUmmaWarpSpecializedILi8ELi2ELi4ENS5_IJNS4_1CILi2EEENSA_ILi1EEESC_EEEEENS5_IJNSA_ILi128EEENSA_ILi256EEENSA_ILi64EEEEEENS_6half_tENS5_IJlSC_lEEESJ_SK_NS4_8TiledMMAINS4_8MMA_AtomIJNS4_26SM100_MMA_F16BF16_2x1SM_SSISJ_SJ_fLi128ELi256ELNS4_4UMMA5MajorE0ELSP_0ELNSO_7ScaleInE0ELSQ_0EEEEEENS4_6LayoutINS5_IJSC_SC_SC_EEENS5_IJNSA_ILi0EEESV_SV_EEEEENS5_IJNS4_10UnderscoreESY_SY_EEEEENS4_18SM100_TMA_2SM_LOADENS4_14ComposedLayoutINS4_7SwizzleILi3ELi4ELi3EEENS4_18smem_ptr_flag_bitsILi16EEENST_INS5_IJNSA_ILi8EEESH_EEENS5_IJSH_SC_EEEEEEEvNS4_8identityES11_S1B_vS1C_EENS_8epilogue10collective18CollectiveEpilogueINS1E_23Sm100TmaWarpSpecializedILi4ELi2ELi32ELb1ELb0EEEJNS5_IJSH_SG_SH_EEENS5_IJNST_ISH_SC_EENST_INS5_IJNSA_ILi32EEESB_EEENS5_IJSC_SF_EEEEEEEESJ_SK_SJ_SK_NS1E_6fusion15FusionCallbacksIS1I_NS1Q_17LinearCombinationISJ_fSJ_fLNS_15FloatRoundStyleE2EEES1J_S1P_JEEENS4_5SM1004TMEM4LOAD26SM100_TMEM_LOAD_32dp32b32xENS4_13SM90_TMA_LOADENS12_INS13_ILi2ELi4ELi3EEES16_NST_INS5_IJS17_S1L_EEENS5_IJS1L_SC_EEEEEEENS4_39AutoVectorizingCopyWithAssumedAlignmentILi128EEENS4_14SM90_TMA_STOREES25_S27_S27_EEEvvEEEEvNT_6ParamsE,"ax",@progbits
	.align	128
.text._ZN7cutlass13device_kernelINS_4gemm6kernel13GemmUniversalIN4cute5tupleIJiiiiEEENS1_10collective13CollectiveMmaINS1_35MainloopSm100TmaUmmaWarpSpecializedILi8ELi2ELi4ENS5_IJNS4_1CILi2EEENSA_ILi1EEESC_EEEEENS5_IJNSA_ILi128EEENSA_ILi256EEENSA_ILi64EEEEEENS_6half_tENS5_IJlSC_lEEESJ_SK_NS4_8TiledMMAINS4_8MMA_AtomIJNS4_26SM100_MMA_F16BF16_2x1SM_SSISJ_SJ_fLi128ELi256ELNS4_4UMMA5MajorE0ELSP_0ELNSO_7ScaleInE0ELSQ_0EEEEEENS4_6LayoutINS5_IJSC_SC_SC_EEENS5_IJNSA_ILi0EEESV_SV_EEEEENS5_IJNS4_10UnderscoreESY_SY_EEEEENS4_18SM100_TMA_2SM_LOADENS4_14ComposedLayoutINS4_7SwizzleILi3ELi4ELi3EEENS4_18smem_ptr_flag_bitsILi16EEENST_INS5_IJNSA_ILi8EEESH_EEENS5_IJSH_SC_EEEEEEEvNS4_8identityES11_S1B_vS1C_EENS_8epilogue10collective18CollectiveEpilogueINS1E_23Sm100TmaWarpSpecializedILi4ELi2ELi32ELb1ELb0EEEJNS5_IJSH_SG_SH_EEENS5_IJNST_ISH_SC_EENST_INS5_IJNSA_ILi32EEESB_EEENS5_IJSC_SF_EEEEEEEESJ_SK_SJ_SK_NS1E_6fusion15FusionCallbacksIS1I_NS1Q_17LinearCombinationISJ_fSJ_fLNS_15FloatRoundStyleE2EEES1J_S1P_JEEENS4_5SM1004TMEM4LOAD26SM100_TMEM_LOAD_32dp32b32xENS4_13SM90_TMA_LOADENS12_INS13_ILi2ELi4ELi3EEES16_NST_INS5_IJS17_S1L_EEENS5_IJS1L_SC_EEEEEEENS4_39AutoVectorizingCopyWithAssumedAlignmentILi128EEENS4_14SM90_TMA_STOREES25_S27_S27_EEEvvEEEEvNT_6ParamsE:
        .type           _ZN7cutlass13device_kernelINS_4gemm6kernel13GemmUniversalIN4cute5tupleIJiiiiEEENS1_10collective13CollectiveMmaINS1_35MainloopSm100TmaUmmaWarpSpecializedILi8ELi2ELi4ENS5_IJNS4_1CILi2EEENSA_ILi1EEESC_EEEEENS5_IJNSA_ILi128EEENSA_ILi256EEENSA_ILi64EEEEEENS_6half_tENS5_IJlSC_lEEESJ_SK_NS4_8TiledMMAINS4_8MMA_AtomIJNS4_26SM100_MMA_F16BF16_2x1SM_SSISJ_SJ_fLi128ELi256ELNS4_4UMMA5MajorE0ELSP_0ELNSO_7ScaleInE0ELSQ_0EEEEEENS4_6LayoutINS5_IJSC_SC_SC_EEENS5_IJNSA_ILi0EEESV_SV_EEEEENS5_IJNS4_10UnderscoreESY_SY_EEEEENS4_18SM100_TMA_2SM_LOADENS4_14ComposedLayoutINS4_7SwizzleILi3ELi4ELi3EEENS4_18smem_ptr_flag_bitsILi16EEENST_INS5_IJNSA_ILi8EEESH_EEENS5_IJSH_SC_EEEEEEEvNS4_8identityES11_S1B_vS1C_EENS_8epilogue10collective18CollectiveEpilogueINS1E_23Sm100TmaWarpSpecializedILi4ELi2ELi32ELb1ELb0EEEJNS5_IJSH_SG_SH_EEENS5_IJNST_ISH_SC_EENST_INS5_IJNSA_ILi32EEESB_EEENS5_IJSC_SF_EEEEEEEESJ_SK_SJ_SK_NS1E_6fusion15FusionCallbacksIS1I_NS1Q_17LinearCombinationISJ_fSJ_fLNS_15FloatRoundStyleE2EEES1J_S1P_JEEENS4_5SM1004TMEM4LOAD26SM100_TMEM_LOAD_32dp32b32xENS4_13SM90_TMA_LOADENS12_INS13_ILi2ELi4ELi3EEES16_NST_INS5_IJS17_S1L_EEENS5_IJS1L_SC_EEEEEEENS4_39AutoVectorizingCopyWithAssumedAlignmentILi128EEENS4_14SM90_TMA_STOREES25_S27_S27_EEEvvEEEEvNT_6ParamsE,@function
        .size           _ZN7cutlass13device_kernelINS_4gemm6kernel13GemmUniversalIN4cute5tupleIJiiiiEEENS1_10collective13CollectiveMmaINS1_35MainloopSm100TmaUmmaWarpSpecializedILi8ELi2ELi4ENS5_IJNS4_1CILi2EEENSA_ILi1EEESC_EEEEENS5_IJNSA_ILi128EEENSA_ILi256EEENSA_ILi64EEEEEENS_6half_tENS5_IJlSC_lEEESJ_SK_NS4_8TiledMMAINS4_8MMA_AtomIJNS4_26SM100_MMA_F16BF16_2x1SM_SSISJ_SJ_fLi128ELi256ELNS4_4UMMA5MajorE0ELSP_0ELNSO_7ScaleInE0ELSQ_0EEEEEENS4_6LayoutINS5_IJSC_SC_SC_EEENS5_IJNSA_ILi0EEESV_SV_EEEEENS5_IJNS4_10UnderscoreESY_SY_EEEEENS4_18SM100_TMA_2SM_LOADENS4_14ComposedLayoutINS4_7SwizzleILi3ELi4ELi3EEENS4_18smem_ptr_flag_bitsILi16EEENST_INS5_IJNSA_ILi8EEESH_EEENS5_IJSH_SC_EEEEEEEvNS4_8identityES11_S1B_vS1C_EENS_8epilogue10collective18CollectiveEpilogueINS1E_23Sm100TmaWarpSpecializedILi4ELi2ELi32ELb1ELb0EEEJNS5_IJSH_SG_SH_EEENS5_IJNST_ISH_SC_EENST_INS5_IJNSA_ILi32EEESB_EEENS5_IJSC_SF_EEEEEEEESJ_SK_SJ_SK_NS1E_6fusion15FusionCallbacksIS1I_NS1Q_17LinearCombinationISJ_fSJ_fLNS_15FloatRoundStyleE2EEES1J_S1P_JEEENS4_5SM1004TMEM4LOAD26SM100_TMEM_LOAD_32dp32b32xENS4_13SM90_TMA_LOADENS12_INS13_ILi2ELi4ELi3EEES16_NST_INS5_IJS17_S1L_EEENS5_IJS1L_SC_EEEEEEENS4_39AutoVectorizingCopyWithAssumedAlignmentILi128EEENS4_14SM90_TMA_STOREES25_S27_S27_EEEvvEEEEvNT_6ParamsE,(.L_x_209 - _ZN7cutlass13device_kernelINS_4gemm6kernel13GemmUniversalIN4cute5tupleIJiiiiEEENS1_10collective13CollectiveMmaINS1_35MainloopSm100TmaUmmaWarpSpecializedILi8ELi2ELi4ENS5_IJNS4_1CILi2EEENSA_ILi1EEESC_EEEEENS5_IJNSA_ILi128EEENSA_ILi256EEENSA_ILi64EEEEEENS_6half_tENS5_IJlSC_lEEESJ_SK_NS4_8TiledMMAINS4_8MMA_AtomIJNS4_26SM100_MMA_F16BF16_2x1SM_SSISJ_SJ_fLi128ELi256ELNS4_4UMMA5MajorE0ELSP_0ELNSO_7ScaleInE0ELSQ_0EEEEEENS4_6LayoutINS5_IJSC_SC_SC_EEENS5_IJNSA_ILi0EEESV_SV_EEEEENS5_IJNS4_10UnderscoreESY_SY_EEEEENS4_18SM100_TMA_2SM_LOADENS4_14ComposedLayoutINS4_7SwizzleILi3ELi4ELi3EEENS4_18smem_ptr_flag_bitsILi16EEENST_INS5_IJNSA_ILi8EEESH_EEENS5_IJSH_SC_EEEEEEEvNS4_8identityES11_S1B_vS1C_EENS_8epilogue10collective18CollectiveEpilogueINS1E_23Sm100TmaWarpSpecializedILi4ELi2ELi32ELb1ELb0EEEJNS5_IJSH_SG_SH_EEENS5_IJNST_ISH_SC_EENST_INS5_IJNSA_ILi32EEESB_EEENS5_IJSC_SF_EEEEEEEESJ_SK_SJ_SK_NS1E_6fusion15FusionCallbacksIS1I_NS1Q_17LinearCombinationISJ_fSJ_fLNS_15FloatRoundStyleE2EEES1J_S1P_JEEENS4_5SM1004TMEM4LOAD26SM100_TMEM_LOAD_32dp32b32xENS4_13SM90_TMA_LOADENS12_INS13_ILi2ELi4ELi3EEES16_NST_INS5_IJS17_S1L_EEENS5_IJS1L_SC_EEEEEEENS4_39AutoVectorizingCopyWithAssumedAlignmentILi128EEENS4_14SM90_TMA_STOREES25_S27_S27_EEEvvEEEEvNT_6ParamsE)
        .other          _ZN7cutlass13device_kernelINS_4gemm6kernel13GemmUniversalIN4cute5tupleIJiiiiEEENS1_10collective13CollectiveMmaINS1_35MainloopSm100TmaUmmaWarpSpecializedILi8ELi2ELi4ENS5_IJNS4_1CILi2EEENSA_ILi1EEESC_EEEEENS5_IJNSA_ILi128EEENSA_ILi256EEENSA_ILi64EEEEEENS_6half_tENS5_IJlSC_lEEESJ_SK_NS4_8TiledMMAINS4_8MMA_AtomIJNS4_26SM100_MMA_F16BF16_2x1SM_SSISJ_SJ_fLi128ELi256ELNS4_4UMMA5MajorE0ELSP_0ELNSO_7ScaleInE0ELSQ_0EEEEEENS4_6LayoutINS5_IJSC_SC_SC_EEENS5_IJNSA_ILi0EEESV_SV_EEEEENS5_IJNS4_10UnderscoreESY_SY_EEEEENS4_18SM100_TMA_2SM_LOADENS4_14ComposedLayoutINS4_7SwizzleILi3ELi4ELi3EEENS4_18smem_ptr_flag_bitsILi16EEENST_INS5_IJNSA_ILi8EEESH_EEENS5_IJSH_SC_EEEEEEEvNS4_8identityES11_S1B_vS1C_EENS_8epilogue10collective18CollectiveEpilogueINS1E_23Sm100TmaWarpSpecializedILi4ELi2ELi32ELb1ELb0EEEJNS5_IJSH_SG_SH_EEENS5_IJNST_ISH_SC_EENST_INS5_IJNSA_ILi32EEESB_EEENS5_IJSC_SF_EEEEEEEESJ_SK_SJ_SK_NS1E_6fusion15FusionCallbacksIS1I_NS1Q_17LinearCombinationISJ_fSJ_fLNS_15FloatRoundStyleE2EEES1J_S1P_JEEENS4_5SM1004TMEM4LOAD26SM100_TMEM_LOAD_32dp32b32xENS4_13SM90_TMA_LOADENS12_INS13_ILi2ELi4ELi3EEES16_NST_INS5_IJS17_S1L_EEENS5_IJS1L_SC_EEEEEEENS4_39AutoVectorizingCopyWithAssumedAlignmentILi128EEENS4_14SM90_TMA_STOREES25_S27_S27_EEEvvEEEEvNT_6ParamsE,@"STO_CUDA_ENTRY STV_DEFAULT"
_ZN7cutlass13device_kernelINS_4gemm6kernel13GemmUniversalIN4cute5tupleIJiiiiEEENS1_10collective13CollectiveMmaINS1_35MainloopSm100TmaUmmaWarpSpecializedILi8ELi2ELi4ENS5_IJNS4_1CILi2EEENSA_ILi1EEESC_EEEEENS5_IJNSA_ILi128EEENSA_ILi256EEENSA_ILi64EEEEEENS_6half_tENS5_IJlSC_lEEESJ_SK_NS4_8TiledMMAINS4_8MMA_AtomIJNS4_26SM100_MMA_F16BF16_2x1SM_SSISJ_SJ_fLi128ELi256ELNS4_4UMMA5MajorE0ELSP_0ELNSO_7ScaleInE0ELSQ_0EEEEEENS4_6LayoutINS5_IJSC_SC_SC_EEENS5_IJNSA_ILi0EEESV_SV_EEEEENS5_IJNS4_10UnderscoreESY_SY_EEEEENS4_18SM100_TMA_2SM_LOADENS4_14ComposedLayoutINS4_7SwizzleILi3ELi4ELi3EEENS4_18smem_ptr_flag_bitsILi16EEENST_INS5_IJNSA_ILi8EEESH_EEENS5_IJSH_SC_EEEEEEEvNS4_8identityES11_S1B_vS1C_EENS_8epilogue10collective18CollectiveEpilogueINS1E_23Sm100TmaWarpSpecializedILi4ELi2ELi32ELb1ELb0EEEJNS5_IJSH_SG_SH_EEENS5_IJNST_ISH_SC_EENST_INS5_IJNSA_ILi32EEESB_EEENS5_IJSC_SF_EEEEEEEESJ_SK_SJ_SK_NS1E_6fusion15FusionCallbacksIS1I_NS1Q_17LinearCombinationISJ_fSJ_fLNS_15FloatRoundStyleE2EEES1J_S1P_JEEENS4_5SM1004TMEM4LOAD26SM100_TMEM_LOAD_32dp32b32xENS4_13SM90_TMA_LOADENS12_INS13_ILi2ELi4ELi3EEES16_NST_INS5_IJS17_S1L_EEENS5_IJS1L_SC_EEEEEEENS4_39AutoVectorizingCopyWithAssumedAlignmentILi128EEENS4_14SM90_TMA_STOREES25_S27_S27_EEEvvEEEEvNT_6ParamsE:
[----:B------:R-:W1:Y:S01]  /*0000*/  LDC R1, c[0x0][0x37c] ;  /* 0x0000df00ff017b82 */ /* 0x000e620000000800 */
[----:B------:R-:W2:Y:S01]  /*0010*/  S2R R105, SR_TID.X ;  /* 0x0000000000697919 */ /* 0x000ea20000002100 */
[----:B------:R-:W3:Y:S06]  /*0020*/  LDCU.64 UR6, c[0x0][0x890] ;  /* 0x00011200ff0677ac */ /* 0x000eec0008000a00 */
[----:B------:R-:W4:Y:S01]  /*0030*/  S2UR UR37, SR_CgaCtaId ;  /* 0x00000000002579c3 */ /* 0x000f220000008800 */
[----:B------:R-:W-:Y:S02]  /*0040*/  PRMT R92, RZ, 0x7610, R92 ;  /* 0x00007610ff5c7816 */ /* 0x000fe4000000005c */
[----:B------:R-:W-:Y:S01]  /*0050*/  ELECT P1, URZ, PT ;  /* 0x0000000000ff782f */ /* 0x000fe20003820000 */
[----:B------:R-:W1:Y:S01]  /*0060*/  LDCU.64 UR46, c[0x0][0x358] ;  /* 0x00006b00ff2e77ac */ /* 0x000e620008000a00 */
[----:B---3--:R-:W-:-:S04]  /*0070*/  UISETP.NE.U32.AND UP0, UPT, UR6, URZ, UPT ;  /* 0x000000ff0600728c */ /* 0x008fc8000bf05070 */
[----:B------:R-:W-:Y:S02]  /*0080*/  UISETP.NE.AND.EX UP0, UPT, UR7, URZ, UPT, UP0 ;  /* 0x000000ff0700728c */ /* 0x000fe4000bf05300 */
[----:B----4-:R-:W-:Y:S02]  /*0090*/  ULOP3.LUT UR5, UR37, 0x1, URZ, 0xc0, !UPT ;  /* 0x0000000125057892 */ /* 0x010fe4000f8ec0ff */
[----:B------:R-:W-:Y:S01]  /*00a0*/  ULOP3.LUT UR4, UR37, 0x1, URZ, 0x3c, !UPT ;  /* 0x0000000125047892 */ /* 0x000fe2000f8e3cff */
[----:B--2---:R-:W-:-:S05]  /*00b0*/  SHF.R.U32.HI R96, RZ, 0x5, R105 ;  /* 0x00000005ff607819 */ /* 0x004fca0000011669 */
[----:B------:R-:W2:Y:S02]  /*00c0*/  SHFL.IDX PT, R0, R96, RZ, 0x1f ;  /* 0x00001fff60007589 */ /* 0x000ea400000e0000 */
[----:B--2---:R-:W-:Y:S01]  /*00d0*/  R2UR UR10, R0 ;  /* 0x00000000000a72ca */ /* 0x004fe200000e0000 */
[----:B-1----:R-:W-:-:S14]  /*00e0*/  BRA.U UP0, `(.L_x_0) ;  /* 0x00000001002c7547 */ /* 0x002fdc000b800000 */
[----:B------:R-:W1:Y:S02]  /*00f0*/  LDCU.64 UR8, c[0x0][0x888] ;  /* 0x00011100ff0877ac */ /* 0x000e640008000a00 */
[----:B-1----:R-:W-:-:S04]  /*0100*/  UISETP.NE.U32.AND UP0, UPT, UR8, URZ, UPT ;  /* 0x000000ff0800728c */ /* 0x002fc8000bf05070 */
[----:B------:R-:W-:-:S09]  /*0110*/  UISETP.NE.AND.EX UP0, UPT, UR9, URZ, UPT, UP0 ;  /* 0x000000ff0900728c */ /* 0x000fd2000bf05300 */
[----:B------:R-:W-:Y:S05]  /*0120*/  BRA.U !UP0, `(.L_x_1) ;  /* 0x0000000108107547 */ /* 0x000fea000b800000 */
[----:B------:R-:W1:Y:S02]  /*0130*/  LDC.64 R2, c[0x0][0x888] ;  /* 0x00022200ff027b82 */ /* 0x000e640000000a00 */
[----:B-1----:R1:W5:Y:S01]  /*0140*/  LDG.E R49, desc[UR46][R2.64] ;  /* 0x0000002e02317981 */ /* 0x002362000c1e1900 */
[----:B------:R-:W-:Y:S01]  /*0150*/  HFMA2 R92, -RZ, RZ, 0, 5.9604644775390625e-08 ;  /* 0x00000001ff5c7431 */ /* 0x000fe200000001ff */
[----:B------:R-:W-:Y:S05]  /*0160*/  BRA `(.L_x_0) ;  /* 0x00000000000c7947 */ /* 0x000fea0003800000 */
.L_x_1:
[----:B------:R-:W1:Y:S01]  /*0170*/  LDCU UR8, c[0x0][0x880] ;  /* 0x00011000ff0877ac */ /* 0x000e620008000800 */
[----:B------:R-:W-:Y:S01]  /*0180*/  HFMA2 R92, -RZ, RZ, 0, 5.9604644775390625e-08 ;  /* 0x00000001ff5c7431 */ /* 0x000fe200000001ff */
[----:B-1----:R-:W-:-:S07]  /*0190*/  MOV R49, UR8 ;  /* 0x0000000800317c02 */ /* 0x002fce0008000f00 */
.L_x_0:
[----:B------:R-:W2:Y:S02]  /*01a0*/  LDCU.64 UR8, c[0x0][0x8b0] ;  /* 0x00011600ff0877ac */ /* 0x000ea40008000a00 */
[----:B--2---:R-:W-:-:S04]  /*01b0*/  UISETP.NE.U32.AND UP0, UPT, UR8, URZ, UPT ;  /* 0x000000ff0800728c */ /* 0x004fc8000bf05070 */
[----:B------:R-:W-:-:S09]  /*01c0*/  UISETP.NE.AND.EX UP0, UPT, UR9, URZ, UPT, UP0 ;  /* 0x000000ff0900728c */ /* 0x000fd2000bf05300 */
[----:B------:R-:W-:Y:S05]  /*01d0*/  BRA.U UP0, `(.L_x_2) ;  /* 0x0000000100247547 */ /* 0x000fea000b800000 */
[----:B------:R-:W2:Y:S02]  /*01e0*/  LDCU.64 UR8, c[0x0][0x8a8] ;  /* 0x00011500ff0877ac */ /* 0x000ea40008000a00 */
[----:B--2---:R-:W-:-:S04]  /*01f0*/  UISETP.NE.U32.AND UP0, UPT, UR8, URZ, UPT ;  /* 0x000000ff0800728c */ /* 0x004fc8000bf05070 */
[----:B------:R-:W-:-:S09]  /*0200*/  UISETP.NE.AND.EX UP0, UPT, UR9, URZ, UPT, UP0 ;  /* 0x000000ff0900728c */ /* 0x000fd2000bf05300 */
[----:B------:R-:W-:Y:S05]  /*0210*/  BRA.U !UP0, `(.L_x_3) ;  /* 0x00000001080c7547 */ /* 0x000fea000b800000 */
[----:B-1----:R-:W1:Y:S02]  /*0220*/  LDC.64 R2, c[0x0][0x8a8] ;  /* 0x00022a00ff027b82 */ /* 0x002e640000000a00 */
[----:B-1----:R2:W5:Y:S01]  /*0230*/  LDG.E R47, desc[UR46][R2.64] ;  /* 0x0000002e022f7981 */ /* 0x002562000c1e1900 */
[----:B------:R-:W-:Y:S05]  /*0240*/  BRA `(.L_x_2) ;  /* 0x0000000000087947 */ /* 0x000fea0003800000 */
.L_x_3:
[----:B------:R-:W2:Y:S02]  /*0250*/  LDCU UR8, c[0x0][0x8a0] ;  /* 0x00011400ff0877ac */ /* 0x000ea40008000800 */
[----:B--2---:R-:W-:Y:S02]  /*0260*/  MOV R47, UR8 ;  /* 0x00000008002f7c02 */ /* 0x004fe40008000f00 */
.L_x_2:
[----:B------:R-:W-:Y:S01]  /*0270*/  IMAD.U32 R0, RZ, RZ, UR10 ;  /* 0x0000000aff007e24 */ /* 0x000fe2000f8e00ff */
[----:B------:R-:W-:Y:S04]  /*0280*/  BSSY.RECONVERGENT B0, `(.L_x_4) ;  /* 0x000000c000007945 */ /* 0x000fe80003800200 */
[C---:B------:R-:W-:Y:S02]  /*0290*/  ISETP.NE.OR P2, PT, R0.reuse, 0x1, !P1 ;  /* 0x000000010000780c */ /* 0x040fe40004f45670 */
[----:B------:R-:W-:-:S11]  /*02a0*/  ISETP.NE.OR P0, PT, R0, 0x3, !P1 ;  /* 0x000000030000780c */ /* 0x000fd60004f05670 */
[----:B------:R-:W-:Y:S05]  /*02b0*/  @P2 BRA `(.L_x_5) ;  /* 0x0000000000202947 */ /* 0x000fea0003800000 */
[----:B------:R-:W3:Y:S02]  /*02c0*/  LDCU.64 UR8, c[0x0][0x348] ;  /* 0x00006900ff0877ac */ /* 0x000ee40008000a00 */
[----:B---3--:R-:W-:Y:S02]  /*02d0*/  UIADD3 UR12, UP1, UPT, UR8, 0x80, URZ ;  /* 0x00000080080c7890 */ /* 0x008fe4000ff3e0ff */
[----:B------:R-:W-:Y:S02]  /*02e0*/  UIADD3 UR8, UP0, UPT, UR8, 0x180, URZ ;  /* 0x0000018008087890 */ /* 0x000fe4000ff1e0ff */
[----:B------:R-:W-:Y:S02]  /*02f0*/  UIADD3.X UR13, UPT, UPT, URZ, UR9, URZ, UP1, !UPT ;  /* 0x00000009ff0d7290 */ /* 0x000fe40008ffe4ff */
[----:B------:R-:W-:-:S07]  /*0300*/  UIADD3.X UR9, UPT, UPT, URZ, UR9, URZ, UP0, !UPT ;  /* 0x00000009ff097290 */ /* 0x000fce00087fe4ff */
[----:B------:R3:W-:Y:S02]  /*0310*/  UTMACCTL.PF [UR12] ;  /* 0x000000000c0079b9 */ /* 0x0007e40008040000 */
[----:B------:R3:W-:Y:S02]  /*0320*/  UTMACCTL.PF [UR8] ;  /* 0x00000000080079b9 */ /* 0x0007e40008040000 */
[----:B---3--:R-:W-:Y:S01]  /*0330*/  NOP ;  /* 0x0000000000007918 */ /* 0x008fe20000000000 */
.L_x_5:
[----:B------:R-:W-:Y:S05]  /*0340*/  BSYNC.RECONVERGENT B0 ;  /* 0x0000000000007941 */ /* 0x000fea0003800200 */
.L_x_4:
[----:B------:R-:W-:Y:S04]  /*0350*/  BSSY.RECONVERGENT B0, `(.L_x_6) ;  /* 0x000000a000007945 */ /* 0x000fe80003800200 */
        /* <DEDUP_REMOVED lines=9> */
.L_x_7:
[----:B------:R-:W-:Y:S05]  /*03f0*/  BSYNC.RECONVERGENT B0 ;  /* 0x0000000000007941 */ /* 0x000fea0003800200 */
.L_x_6:
[----:B------:R-:W3:Y:S01]  /*0400*/  LDCU.64 UR8, c[0x0][0x888] ;  /* 0x00011100ff0877ac */ /* 0x000ee20008000a00 */
[----:B------:R-:W-:Y:S02]  /*0410*/  UISETP.EQ.U32.AND UP1, UPT, UR6, URZ, UPT ;  /* 0x000000ff0600728c */ /* 0x000fe4000bf22070 */
[----:B------:R-:W-:Y:S02]  /*0420*/  UPLOP3.LUT UP5, UPT, UPT, UPT, UPT, 0x80, 0x8 ;  /* 0x000000000008789c */ /* 0x000fe40003faf070 */
[----:B---3--:R-:W-:-:S04]  /*0430*/  UISETP.NE.U32.AND UP0, UPT, UR8, URZ, UPT ;  /* 0x000000ff0800728c */ /* 0x008fc8000bf05070 */
[----:B------:R-:W-:-:S04]  /*0440*/  UISETP.NE.AND.EX UP0, UPT, UR9, URZ, UPT, UP0 ;  /* 0x000000ff0900728c */ /* 0x000fc8000bf05300 */
[----:B------:R-:W-:-:S04]  /*0450*/  UISETP.EQ.OR.EX UP2, UPT, UR7, URZ, !UP0, UP1 ;  /* 0x000000ff0700728c */ /* 0x000fc8000c742710 */
[----:B------:R-:W-:-:S05]  /*0460*/  UP2UR UR50, UPR, URZ, 0x4 ;  /* 0x00000004ff327883 */ /* 0x000fca0008000000 */
[----:B------:R-:W-:Y:S07]  /*0470*/  BRA.U !UP2, `(.L_x_8) ;  /* 0x000000010a207547 */ /* 0x000fee000b800000 */
[----:B------:R-:W-:Y:S01]  /*0480*/  UISETP.NE.U32.AND UP2, UPT, UR6, URZ, UPT ;  /* 0x000000ff0600728c */ /* 0x000fe2000bf45070 */
[----:B-----5:R-:W-:Y:S01]  /*0490*/  FSETP.NEU.AND P0, PT, R49, RZ, PT ;  /* 0x000000ff3100720b */ /* 0x020fe20003f0d000 */
[----:B------:R-:W-:Y:S02]  /*04a0*/  USEL UR6, URZ, 0xffffffff, UP0 ;  /* 0xffffffffff067887 */ /* 0x000fe40008000000 */
[----:B------:R-:W-:-:S10]  /*04b0*/  UISETP.NE.AND.EX UP2, UPT, UR7, URZ, UPT, UP2 ;  /* 0x000000ff0700728c */ /* 0x000fd4000bf45320 */
[----:B------:R-:W-:Y:S01]  /*04c0*/  VOTEU.ANY UP1, P0 ;  /* 0x0000000000ff7886 */ /* 0x000fe20000020100 */
[----:B------:R-:W-:-:S04]  /*04d0*/  @!UP2 USEL UR6, URZ, 0xffffffff, UP1 ;  /* 0xffffffffff06a887 */ /* 0x000fc80008800000 */
[----:B------:R-:W-:-:S04]  /*04e0*/  ULOP3.LUT UR6, UR6, 0x1, URZ, 0xc0, !UPT ;  /* 0x0000000106067892 */ /* 0x000fc8000f8ec0ff */
[----:B------:R-:W-:-:S11]  /*04f0*/  UISETP.NE.U32.AND UP5, UPT, UR6, 0x1, UPT ;  /* 0x000000010600788c */ /* 0x000fd6000bfa5070 */
.L_x_8:
[----:B------:R-:W3:Y:S01]  /*0500*/  SHFL.IDX PT, R0, R96, RZ, 0x1f ;  /* 0x00001fff60007589 */ /* 0x000ee200000e0000 */
[----:B------:R-:W-:-:S04]  /*0510*/  UISETP.NE.AND UP1, UPT, UR10, 0x2, UPT ;  /* 0x000000020a00788c */ /* 0x000fc8000bf25270 */
[----:B------:R-:W-:Y:S02]  /*0520*/  UISETP.EQ.AND UP2, UPT, UR5, URZ, !UP1 ;  /* 0x000000ff0500728c */ /* 0x000fe4000cf42270 */
[----:B------:R-:W-:-:S04]  /*0530*/  USEL UR6, URZ, 0x1, UP1 ;  /* 0x00000001ff067887 */ /* 0x000fc80008800000 */
[----:B------:R-:W-:Y:S02]  /*0540*/  PLOP3.LUT P5, PT, P1, PT, UP2, 0x80, 0x8 ;  /* 0x000000000008781c */ /* 0x000fe40000faf028 */
[----:B---3--:R-:W-:-:S13]  /*0550*/  ISETP.NE.AND P0, PT, R0, RZ, PT ;  /* 0x000000ff0000720c */ /* 0x008fda0003f05270 */
[----:B------:R-:W-:Y:S05]  /*0560*/  @P0 BRA `(.L_x_9) ;  /* 0x0000000000640947 */ /* 0x000fea0003800000 */
[----:B------:R-:W-:Y:S01]  /*0570*/  UMOV UR8, 0x400 ;  /* 0x0000040000087882 */ /* 0x000fe20000000000 */
[----:B------:R-:W-:Y:S01]  /*0580*/  UMOV UR7, 0x1 ;  /* 0x0000000100077882 */ /* 0x000fe20000000000 */
[----:B------:R-:W-:Y:S02]  /*0590*/  ULEA UR8, UR37, UR8, 0x18 ;  /* 0x0000000825087291 */ /* 0x000fe4000f8ec0ff */
[----:B------:R-:W-:-:S04]  /*05a0*/  UIADD3 UR12, UPT, UPT, -UR7, 0x100000, URZ ;  /* 0x00100000070c7890 */ /* 0x000fc8000fffe1ff */
[----:B------:R-:W-:Y:S02]  /*05b0*/  USHF.L.U32 UR13, UR12, 0xb, URZ ;  /* 0x0000000b0c0d7899 */ /* 0x000fe400080006ff */
[----:B------:R-:W-:Y:S01]  /*05c0*/  USHF.L.U32 UR12, UR12, 0x1, URZ ;  /* 0x000000010c0c7899 */ /* 0x000fe200080006ff */
[----:B------:R-:W-:Y:S01]  /*05d0*/  ELECT P0, URZ, PT ;  /* 0x0000000000ff782f */ /* 0x000fe20003800000 */
[----:B------:R-:W3:Y:S10]  /*05e0*/  FENCE.VIEW.ASYNC.S ;  /* 0x00000000000073c6 */ /* 0x000ef40000000000 */
[----:B---3--:R3:W4:Y:S01]  /*05f0*/  SYNCS.EXCH.64 URZ, [UR8], UR12 ;  /* 0x0000000c08ff75b2 */ /* 0x0087220008000100 */
[----:B------:R3:W1:Y:S01]  /*0600*/  SYNCS.EXCH.64 URZ, [UR8+0x40], UR12 ;  /* 0x0000400c08ff75b2 */ /* 0x0006620008000100 */
        /* <DEDUP_REMOVED lines=13> */
[----:B------:R3:W1:Y:S02]  /*06e0*/  SYNCS.EXCH.64 URZ, [UR8+0x78], UR12 ;  /* 0x0000780c08ff75b2 */ /* 0x0006640008000100 */
[----:B---3--:R-:W-:Y:S01]  /*06f0*/  NOP ;  /* 0x0000000000007918 */ /* 0x008fe20000000000 */
.L_x_9:
[----:B------:R-:W3:Y:S01]  /*0700*/  SHFL.IDX PT, R0, R96, RZ, 0x1f ;  /* 0x00001fff60007589 */ /* 0x000ee200000e0000 */
[----:B------:R-:W-:Y:S01]  /*0710*/  NOP ;  /* 0x0000000000007918 */ /* 0x000fe20000000000 */
[----:B---3--:R-:W-:-:S13]  /*0720*/  ISETP.NE.AND P0, PT, R0, 0x1, PT ;  /* 0x000000010000780c */ /* 0x008fda0003f05270 */
[----:B------:R-:W-:Y:S05]  /*0730*/  @P0 BRA `(.L_x_10) ;  /* 0x0000000000540947 */ /* 0x000fea0003800000 */
[----:B------:R-:W-:Y:S01]  /*0740*/  UMOV UR9, 0x400 ;  /* 0x0000040000097882 */ /* 0x000fe20000000000 */
[----:B------:R-:W-:Y:S01]  /*0750*/  UMOV UR8, 0x20 ;  /* 0x0000002000087882 */ /* 0x000fe20000000000 */
[----:B------:R-:W-:Y:S01]  /*0760*/  UMOV UR7, 0x80 ;  /* 0x0000008000077882 */ /* 0x000fe20000000000 */
[----:B------:R-:W-:Y:S02]  /*0770*/  ULEA UR9, UR37, UR9, 0x18 ;  /* 0x0000000925097291 */ /* 0x000fe4000f8ec0ff */
[----:B------:R-:W-:-:S04]  /*0780*/  UIADD3 UR12, UPT, UPT, -UR8, 0x100000, URZ ;  /* 0x00100000080c7890 */ /* 0x000fc8000fffe1ff */
[----:B------:R-:W-:Y:S02]  /*0790*/  USHF.L.U32 UR13, UR12, 0xb, URZ ;  /* 0x0000000b0c0d7899 */ /* 0x000fe400080006ff */
[----:B------:R-:W-:Y:S02]  /*07a0*/  USHF.L.U32 UR12, UR12, 0x1, URZ ;  /* 0x000000010c0c7899 */ /* 0x000fe400080006ff */
[----:B------:R-:W-:-:S04]  /*07b0*/  UIADD3 UR14, UPT, UPT, -UR7, 0x100000, URZ ;  /* 0x00100000070e7890 */ /* 0x000fc8000fffe1ff */
[----:B------:R-:W-:Y:S02]  /*07c0*/  USHF.L.U32 UR15, UR14, 0xb, URZ ;  /* 0x0000000b0e0f7899 */ /* 0x000fe400080006ff */
[----:B------:R-:W-:Y:S01]  /*07d0*/  USHF.L.U32 UR14, UR14, 0x1, URZ ;  /* 0x000000010e0e7899 */ /* 0x000fe200080006ff */
[----:B------:R-:W-:Y:S01]  /*07e0*/  ELECT P0, URZ, PT ;  /* 0x0000000000ff782f */ /* 0x000fe20003800000 */
[----:B------:R-:W3:Y:S02]  /*07f0*/  FENCE.VIEW.ASYNC.S ;  /* 0x00000000000073c6 */ /* 0x000ee40000000000 */
[----:B---3--:R3:W1:Y:S08]  /*0800*/  SYNCS.EXCH.64 URZ, [UR9+0x80], UR12 ;  /* 0x0000800c09ff75b2 */ /* 0x0086700008000100 */
[----:B------:R3:W1:Y:S01]  /*0810*/  SYNCS.EXCH.64 URZ, [UR9+0xa0], UR14 ;  /* 0x0000a00e09ff75b2 */ /* 0x0006620008000100 */
[----:B------:R3:W1:Y:S01]  /*0820*/  SYNCS.EXCH.64 URZ, [UR9+0x88], UR12 ;  /* 0x0000880c09ff75b2 */ /* 0x0006620008000100 */
[----:B------:R3:W1:Y:S01]  /*0830*/  SYNCS.EXCH.64 URZ, [UR9+0xa8], UR14 ;  /* 0x0000a80e09ff75b2 */ /* 0x0006620008000100 */
[----:B------:R3:W1:Y:S01]  /*0840*/  SYNCS.EXCH.64 URZ, [UR9+0x90], UR12 ;  /* 0x0000900c09ff75b2 */ /* 0x0006620008000100 */
[----:B------:R3:W1:Y:S01]  /*0850*/  SYNCS.EXCH.64 URZ, [UR9+0xb0], UR14 ;  /* 0x0000b00e09ff75b2 */ /* 0x0006620008000100 */
[----:B------:R3:W1:Y:S01]  /*0860*/  SYNCS.EXCH.64 URZ, [UR9+0x98], UR12 ;  /* 0x0000980c09ff75b2 */ /* 0x0006620008000100 */
[----:B------:R3:W1:Y:S01]  /*0870*/  SYNCS.EXCH.64 URZ, [UR9+0xb8], UR14 ;  /* 0x0000b80e09ff75b2 */ /* 0x0006620008000100 */
[----:B------:R-:W-:Y:S01]  /*0880*/  NOP ;  /* 0x0000000000007918 */ /* 0x000fe20000000000 */
.L_x_10:
[----:B------:R-:W2:Y:S01]  /*0890*/  SHFL.IDX PT, R0, R96, RZ, 0x1f ;  /* 0x00001fff60007589 */ /* 0x000ea200000e0000 */
[----:B------:R-:W-:Y:S01]  /*08a0*/  NOP ;  /* 0x0000000000007918 */ /* 0x000fe20000000000 */
[----:B--2---:R-:W-:-:S13]  /*08b0*/  ISETP.NE.AND P0, PT, R0, 0x3, PT ;  /* 0x000000030000780c */ /* 0x004fda0003f05270 */
[----:B------:R-:W-:Y:S05]  /*08c0*/  @P0 BRA `(.L_x_11) ;  /* 0x00000000002c0947 */ /* 0x000fea0003800000 */
[----:B------:R-:W-:Y:S01]  /*08d0*/  UMOV UR8, 0x400 ;  /* 0x0000040000087882 */ /* 0x000fe20000000000 */
[----:B------:R-:W-:Y:S01]  /*08e0*/  UMOV UR7, 0x20 ;  /* 0x0000002000077882 */ /* 0x000fe20000000000 */
[----:B------:R-:W-:Y:S02]  /*08f0*/  ULEA UR8, UR37, UR8, 0x18 ;  /* 0x0000000825087291 */ /* 0x000fe4000f8ec0ff */
[----:B---3--:R-:W-:-:S04]  /*0900*/  UIADD3 UR12, UPT, UPT, -UR7, 0x100000, URZ ;  /* 0x00100000070c7890 */ /* 0x008fc8000fffe1ff */
[----:B------:R-:W-:Y:S02]  /*0910*/  USHF.L.U32 UR13, UR12, 0xb, URZ ;  /* 0x0000000b0c0d7899 */ /* 0x000fe400080006ff */
[----:B------:R-:W-:Y:S01]  /*0920*/  USHF.L.U32 UR12, UR12, 0x1, URZ ;  /* 0x000000010c0c7899 */ /* 0x000fe200080006ff */
[----:B------:R-:W-:Y:S01]  /*0930*/  ELECT P0, URZ, PT ;  /* 0x0000000000ff782f */ /* 0x000fe20003800000 */
[----:B------:R-:W2:Y:S10]  /*0940*/  FENCE.VIEW.ASYNC.S ;  /* 0x00000000000073c6 */ /* 0x000eb40000000000 */
[----:B--2---:R2:W3:Y:S01]  /*0950*/  SYNCS.EXCH.64 URZ, [UR8+0xc0], UR12 ;  /* 0x0000c00c08ff75b2 */ /* 0x0044e20008000100 */
[----:B------:R2:W1:Y:S01]  /*0960*/  SYNCS.EXCH.64 URZ, [UR8+0xc8], UR12 ;  /* 0x0000c80c08ff75b2 */ /* 0x0004620008000100 */
[----:B------:R-:W-:Y:S01]  /*0970*/  NOP ;  /* 0x0000000000007918 */ /* 0x000fe20000000000 */
.L_x_11:
[----:B------:R-:W4:Y:S01]  /*0980*/  SHFL.IDX PT, R0, R96, RZ, 0x1f ;  /* 0x00001fff60007589 */ /* 0x000f2200000e0000 */
[----:B------:R-:W-:Y:S01]  /*0990*/  NOP ;  /* 0x0000000000007918 */ /* 0x000fe20000000000 */
[----:B----4-:R-:W-:-:S13]  /*09a0*/  ISETP.NE.AND P0, PT, R0, 0x4, PT ;  /* 0x000000040000780c */ /* 0x010fda0003f05270 */
[----:B------:R-:W-:Y:S05]  /*09b0*/  @P0 BRA `(.L_x_12) ;  /* 0x0000000000480947 */ /* 0x000fea0003800000 */
[----:B---3--:R-:W-:Y:S01]  /*09c0*/  UMOV UR9, 0x1e0 ;  /* 0x000001e000097882 */ /* 0x008fe20000000000 */
[----:B--2---:R-:W-:Y:S01]  /*09d0*/  UMOV UR8, 0x400 ;  /* 0x0000040000087882 */ /* 0x004fe20000000000 */
[----:B------:R-:W-:Y:S01]  /*09e0*/  USEL UR9, UR9, 0x1a0, UP5 ;  /* 0x000001a009097887 */ /* 0x000fe2000a800000 */
        /* <DEDUP_REMOVED lines=9> */
[----:B------:R-:W2:Y:S02]  /*0a80*/  FENCE.VIEW.ASYNC.S ;  /* 0x00000000000073c6 */ /* 0x000ea40000000000 */
[----:B--2---:R4:W2:Y:S08]  /*0a90*/  SYNCS.EXCH.64 URZ, [UR8+0xd0], UR12 ;  /* 0x0000d00c08ff75b2 */ /* 0x0048b00008000100 */
[----:B------:R4:W3:Y:S01]  /*0aa0*/  SYNCS.EXCH.64 URZ, [UR8+0xe0], UR14 ;  /* 0x0000e00e08ff75b2 */ /* 0x0008e20008000100 */
[----:B------:R4:W1:Y:S01]  /*0ab0*/  SYNCS.EXCH.64 URZ, [UR8+0xd8], UR12 ;  /* 0x0000d80c08ff75b2 */ /* 0x0008620008000100 */
[----:B------:R4:W1:Y:S02]  /*0ac0*/  SYNCS.EXCH.64 URZ, [UR8+0xe8], UR14 ;  /* 0x0000e80e08ff75b2 */ /* 0x0008640008000100 */
[----:B----4-:R-:W-:Y:S01]  /*0ad0*/  NOP ;  /* 0x0000000000007918 */ /* 0x010fe20000000000 */
.L_x_12:
[----:B------:R-:W4:Y:S01]  /*0ae0*/  SHFL.IDX PT, R0, R96, RZ, 0x1f ;  /* 0x00001fff60007589 */ /* 0x000f2200000e0000 */
[----:B------:R-:W-:Y:S01]  /*0af0*/  NOP ;  /* 0x0000000000007918 */ /* 0x000fe20000000000 */
[----:B----4-:R-:W-:-:S13]  /*0b00*/  ISETP.NE.AND P0, PT, R0, 0x5, PT ;  /* 0x000000050000780c */ /* 0x010fda0003f05270 */
[----:B------:R-:W-:Y:S05]  /*0b10*/  @P0 BRA `(.L_x_13) ;  /* 0x0000000000540947 */ /* 0x000fea0003800000 */
[----:B---3--:R-:W-:Y:S01]  /*0b20*/  UMOV UR9, 0x400 ;  /* 0x0000040000097882 */ /* 0x008fe20000000000 */
[----:B--2---:R-:W-:Y:S01]  /*0b30*/  UMOV UR8, 0x1 ;  /* 0x0000000100087882 */ /* 0x004fe20000000000 */
        /* <DEDUP_REMOVED lines=13> */
[----:B------:R4:W1:Y:S01]  /*0c10*/  SYNCS.EXCH.64 URZ, [UR9+0x118], UR14 ;  /* 0x0001180e09ff75b2 */ /* 0x0008620008000100 */
[----:B------:R4:W1:Y:S01]  /*0c20*/  SYNCS.EXCH.64 URZ, [UR9+0x100], UR12 ;  /* 0x0001000c09ff75b2 */ /* 0x0008620008000100 */
[----:B------:R4:W1:Y:S01]  /*0c30*/  SYNCS.EXCH.64 URZ, [UR9+0x120], UR14 ;  /* 0x0001200e09ff75b2 */ /* 0x0008620008000100 */
[----:B------:R4:W1:Y:S01]  /*0c40*/  SYNCS.EXCH.64 URZ, [UR9+0x108], UR12 ;  /* 0x0001080c09ff75b2 */ /* 0x0008620008000100 */
[----:B------:R4:W1:Y:S02]  /*0c50*/  SYNCS.EXCH.64 URZ, [UR9+0x128], UR14 ;  /* 0x0001280e09ff75b2 */ /* 0x0008640008000100 */
[----:B----4-:R-:W-:Y:S01]  /*0c60*/  NOP ;  /* 0x0000000000007918 */ /* 0x010fe20000000000 */
.L_x_13:
[----:B------:R-:W4:Y:S01]  /*0c70*/  SHFL.IDX PT, R0, R96, RZ, 0x1f ;  /* 0x00001fff60007589 */ /* 0x000f2200000e0000 */
[----:B------:R-:W-:Y:S01]  /*0c80*/  ISETP.NE.OR P1, PT, RZ, UR10, !P1 ;  /* 0x0000000aff007c0c */ /* 0x000fe2000cf25670 */
[----:B------:R-:W-:Y:S01]  /*0c90*/  NOP ;  /* 0x0000000000007918 */ /* 0x000fe20000000000 */
[----:B----4-:R-:W-:-:S13]  /*0ca0*/  ISETP.NE.AND P0, PT, R0, 0x3, PT ;  /* 0x000000030000780c */ /* 0x010fda0003f05270 */
[----:B------:R-:W-:Y:S05]  /*0cb0*/  @P0 BRA `(.L_x_14) ;  /* 0x0000000000340947 */ /* 0x000fea0003800000 */
[----:B--2---:R-:W-:Y:S01]  /*0cc0*/  UMOV UR8, 0x400 ;  /* 0x0000040000087882 */ /* 0x004fe20000000000 */
[----:B------:R-:W-:Y:S01]  /*0cd0*/  UMOV UR7, 0x20 ;  /* 0x0000002000077882 */ /* 0x000fe20000000000 */
[----:B------:R-:W-:Y:S02]  /*0ce0*/  ULEA UR8, UR37, UR8, 0x18 ;  /* 0x0000000825087291 */ /* 0x000fe4000f8ec0ff */
[----:B---3--:R-:W-:-:S04]  /*0cf0*/  UIADD3 UR12, UPT, UPT, -UR7, 0x100000, URZ ;  /* 0x00100000070c7890 */ /* 0x008fc8000fffe1ff */
[----:B------:R-:W-:Y:S02]  /*0d00*/  USHF.L.U32 UR13, UR12, 0xb, URZ ;  /* 0x0000000b0c0d7899 */ /* 0x000fe400080006ff */
[----:B------:R-:W-:Y:S01]  /*0d10*/  USHF.L.U32 UR12, UR12, 0x1, URZ ;  /* 0x000000010c0c7899 */ /* 0x000fe200080006ff */
[----:B------:R-:W-:Y:S01]  /*0d20*/  ELECT P0, URZ, PT ;  /* 0x0000000000ff782f */ /* 0x000fe20003800000 */
[----:B------:R-:W2:Y:S10]  /*0d30*/  FENCE.VIEW.ASYNC.S ;  /* 0x00000000000073c6 */ /* 0x000eb40000000000 */
[----:B--2---:R4:W2:Y:S01]  /*0d40*/  SYNCS.EXCH.64 URZ, [UR8+0x130], UR12 ;  /* 0x0001300c08ff75b2 */ /* 0x0048a20008000100 */
[----:B------:R4:W3:Y:S01]  /*0d50*/  SYNCS.EXCH.64 URZ, [UR8+0x140], UR12 ;  /* 0x0001400c08ff75b2 */ /* 0x0008e20008000100 */
[----:B------:R4:W1:Y:S01]  /*0d60*/  SYNCS.EXCH.64 URZ, [UR8+0x138], UR12 ;  /* 0x0001380c08ff75b2 */ /* 0x0008620008000100 */
[----:B------:R4:W1:Y:S02]  /*0d70*/  SYNCS.EXCH.64 URZ, [UR8+0x148], UR12 ;  /* 0x0001480c08ff75b2 */ /* 0x0008640008000100 */
[----:B----4-:R-:W-:Y:S01]  /*0d80*/  NOP ;  /* 0x0000000000007918 */ /* 0x010fe20000000000 */
.L_x_14:
[----:B------:R-:W-:Y:S01]  /*0d90*/  VOTEU.ALL UP1, P1 ;  /* 0x0000000000ff7886 */ /* 0x000fe20000820000 */
[----:B--2---:R-:W2:Y:S01]  /*0da0*/  LDCU UR8, c[0x0][0x36c] ;  /* 0x00006d80ff0877ac */ /* 0x004ea20008000800 */
[----:B------:R-:W-:Y:S01]  /*0db0*/  NOP ;  /* 0x0000000000007918 */ /* 0x000fe20000000000 */
[----:B------:R-:W-:Y:S01]  /*0dc0*/  LOP3.LUT R10, R105, 0x1f, RZ, 0xc0, !PT ;  /* 0x0000001f690a7812 */ /* 0x000fe200078ec0ff */
[----:B---3--:R-:W-:Y:S01]  /*0dd0*/  UMOV UR12, 0x20 ;  /* 0x00000020000c7882 */ /* 0x008fe20000000000 */
[----:B------:R-:W-:Y:S01]  /*0de0*/  @!UP1 UMOV UR7, 0x400 ;  /* 0x0000040000079882 */ /* 0x000fe20000000000 */
[----:B------:R-:W-:-:S04]  /*0df0*/  @!UP1 UIADD3 UR12, UPT, UPT, -UR12, 0x100000, URZ ;  /* 0x001000000c0c9890 */ /* 0x000fc8000fffe1ff */
[----:B------:R-:W-:Y:S02]  /*0e00*/  @!UP1 USHF.L.U32 UR13, UR12, 0xb, URZ ;  /* 0x0000000b0c0d9899 */ /* 0x000fe400080006ff */
[----:B------:R-:W-:Y:S02]  /*0e10*/  @!UP1 USHF.L.U32 UR12, UR12, 0x1, URZ ;  /* 0x000000010c0c9899 */ /* 0x000fe400080006ff */
[----:B------:R-:W-:Y:S01]  /*0e20*/  @!UP1 ULEA UR7, UR37, UR7, 0x18 ;  /* 0x0000000725079291 */ /* 0x000fe2000f8ec0ff */
[----:B------:R-:W-:Y:S01]  /*0e30*/  VOTEU.ALL UP1, P1 ;  /* 0x0000000000ff7886 */ /* 0x000fe20000820000 */
[----:B------:R-:W-:Y:S01]  /*0e40*/  UISETP.NE.AND UP4, UPT, UR10, URZ, UPT ;  /* 0x000000ff0a00728c */ /* 0x000fe2000bf85270 */
[----:B------:R-:W3:Y:S09]  /*0e50*/  FENCE.VIEW.ASYNC.S ;  /* 0x00000000000073c6 */ /* 0x000ef20000000000 */
[----:B---3--:R3:W4:Y:S01]  /*0e60*/  @!UP1 SYNCS.EXCH.64 URZ, [UR7+0x150], UR12 ;  /* 0x0001500c07ff95b2 */ /* 0x0087220008000100 */
[----:B--2---:R-:W-:-:S09]  /*0e70*/  UISETP.EQ.U32.AND UP1, UPT, UR8, 0x1, UPT ;  /* 0x000000010800788c */ /* 0x004fd2000bf22070 */
[----:B------:R-:W-:Y:S05]  /*0e80*/  BRA.U !UP1, `(.L_x_15) ;  /* 0x0000000109087547 */ /* 0x000fea000b800000 */
[----:B-1--4-:R-:W-:Y:S01]  /*0e90*/  UCGABAR_ARV ;  /* 0x00000000000079c7 */ /* 0x012fe20008000000 */
[----:B------:R-:W-:Y:S05]  /*0ea0*/  BRA `(.L_x_16) ;  /* 0x0000000000047947 */ /* 0x000fea0003800000 */
.L_x_15:
[----:B-1--4-:R-:W-:Y:S01]  /*0eb0*/  NOP ;  /* 0x0000000000007918 */ /* 0x012fe20000000000 */
.L_x_16:
[----:B------:R-:W1:Y:S01]  /*0ec0*/  S2R R15, SR_CTAID.Y ;  /* 0x00000000000f7919 */ /* 0x000e620000002600 */
[----:B------:R-:W-:-:S05]  /*0ed0*/  CS2R.32 R91, SR_CgaSize ;  /* 0x00000000005b7805 */ /* 0x000fca0000008a00 */
[----:B------:R-:W-:-:S05]  /*0ee0*/  IMAD R91, R91, -0xa0, RZ ;  /* 0xffffff605b5b7824 */ /* 0x000fca00078e02ff */
[----:B---3--:R-:W-:-:S14]  /*0ef0*/  R2UR UR7, R91 ;  /* 0x000000005b0772ca */ /* 0x008fdc00000e0000 */
[----:B------:R-:W2:Y:S01]  /*0f00*/  LDCU UR7, c[0x0][UR7+0x2b4] ;  /* 0x00005680070777ac */ /* 0x000ea20008000800 */
[----:B------:R-:W-:-:S05]  /*0f10*/  CS2R.32 R0, SR_CgaSize ;  /* 0x0000000000007805 */ /* 0x000fca0000008a00 */
[----:B------:R-:W-:-:S06]  /*0f20*/  IMAD R0, R0, -0xa0, RZ ;  /* 0xffffff6000007824 */ /* 0x000fcc00078e02ff */
[----:B------:R-:W3:Y:S01]  /*0f30*/  LDC R0, c[0x0][R0+0x2a4] ;  /* 0x0000a90000007b82 */ /* 0x000ee20000000800 */
[----:B------:R-:W-:Y:S01]  /*0f40*/  PRMT R8, RZ, 0x7610, R8 ;  /* 0x00007610ff087816 */ /* 0x000fe20000000008 */
[----:B------:R-:W4:Y:S01]  /*0f50*/  S2R R9, SR_CTAID.X ;  /* 0x0000000000097919 */ /* 0x000f220000002500 */
[----:B------:R-:W-:-:S05]  /*0f60*/  CS2R.32 R91, SR_CgaSize ;  /* 0x00000000005b7805 */ /* 0x000fca0000008a00 */
[----:B------:R-:W-:-:S05]  /*0f70*/  IMAD R91, R91, -0xa0, RZ ;  /* 0xffffff605b5b7824 */ /* 0x000fca00078e02ff */
[----:B------:R-:W-:-:S14]  /*0f80*/  R2UR UR8, R91 ;  /* 0x000000005b0872ca */ /* 0x000fdc00000e0000 */
[----:B------:R-:W3:Y:S01]  /*0f90*/  LDCU UR8, c[0x0][UR8+0x2b0] ;  /* 0x00005600080877ac */ /* 0x000ee20008000800 */
[----:B------:R-:W-:Y:S01]  /*0fa0*/  UISETP.NE.AND UP2, UPT, UR10, 0x2, UPT ;  /* 0x000000020a00788c */ /* 0x000fe2000bf45270 */
[----:B------:R-:W2:Y:S01]  /*0fb0*/  LDC R11, c[0x0][0xb24] ;  /* 0x0002c900ff0b7b82 */ /* 0x000ea20000000800 */
[----:B------:R-:W-:-:S05]  /*0fc0*/  CS2R.32 R2, SR_CgaSize ;  /* 0x0000000000027805 */ /* 0x000fca0000008a00 */
[----:B------:R-:W-:-:S06]  /*0fd0*/  IMAD R2, R2, -0xa0, RZ ;  /* 0xffffff6002027824 */ /* 0x000fcc00078e02ff */
[----:B------:R-:W3:Y:S08]  /*0fe0*/  LDC R2, c[0x0][R2+0x2a0] ;  /* 0x0000a80002027b82 */ /* 0x000ef00000000800 */
[----:B------:R-:W3:Y:S01]  /*0ff0*/  LDC R40, c[0x0][0xb24] ;  /* 0x0002c900ff287b82 */ /* 0x000ee20000000800 */
[----:B-1----:R-:W-:-:S07]  /*1000*/  I2FP.F32.U32 R90, R15 ;  /* 0x0000000f005a7245 */ /* 0x002fce0000201000 */
[----:B------:R-:W1:Y:S01]  /*1010*/  S2UR UR36, SR_CTAID.Z ;  /* 0x00000000002479c3 */ /* 0x000e620000002700 */
[----:B--2---:R-:W-:Y:S01]  /*1020*/  ISETP.GE.AND P0, PT, R11, 0x1, PT ;  /* 0x000000010b00780c */ /* 0x004fe20003f06270 */
[----:B----4-:R-:W-:Y:S01]  /*1030*/  IMAD.MOV.U32 R14, RZ, RZ, R9 ;  /* 0x000000ffff0e7224 */ /* 0x010fe200078e0009 */
[----:B------:R-:W-:Y:S01]  /*1040*/  I2FP.F32.U32 R91, R9 ;  /* 0x00000009005b7245 */ /* 0x000fe20000201000 */
[----:B------:R-:W-:Y:S01]  /*1050*/  FMUL R90, R90, UR7 ;  /* 0x000000075a5a7c20 */ /* 0x000fe20008400000 */
[----:B------:R-:W2:Y:S03]  /*1060*/  LDCU UR7, c[0x0][0xb30] ;  /* 0x00016600ff0777ac */ /* 0x000ea60008000800 */
[----:B---3--:R-:W-:Y:S02]  /*1070*/  FMUL R91, R91, UR8 ;  /* 0x000000085b5b7c20 */ /* 0x008fe40008400000 */
[----:B------:R-:W3:Y:S08]  /*1080*/  F2I.U32.TRUNC.NTZ R90, R90 ;  /* 0x0000005a005a7305 */ /* 0x000ef0000020f000 */
[----:B------:R-:W4:Y:S01]  /*1090*/  F2I.U32.TRUNC.NTZ R91, R91 ;  /* 0x0000005b005b7305 */ /* 0x000f22000020f000 */
[----:B--2---:R-:W-:Y:S01]  /*10a0*/  UISETP.NE.AND UP3, UPT, UR7, 0x1, UPT ;  /* 0x000000010700788c */ /* 0x004fe2000bf65270 */
[----:B---3--:R-:W-:-:S05]  /*10b0*/  IADD3 R90, PT, PT, -R90, RZ, RZ ;  /* 0x000000ff5a5a7210 */ /* 0x008fca0007ffe1ff */
[----:B------:R-:W-:Y:S01]  /*10c0*/  IMAD R90, R0, R90, R15 ;  /* 0x0000005a005a7224 */ /* 0x000fe200078e020f */
[----:B------:R-:W-:Y:S01]  /*10d0*/  PRMT R0, RZ, 0x7610, R0 ;  /* 0x00007610ff007816 */ /* 0x000fe20000000000 */
[----:B----4-:R-:W-:-:S04]  /*10e0*/  IMAD.MOV R91, RZ, RZ, -R91 ;  /* 0x000000ffff5b7224 */ /* 0x010fc800078e0a5b */
[----:B------:R-:W-:Y:S01]  /*10f0*/  IMAD R91, R2, R91, R9 ;  /* 0x0000005b025b7224 */ /* 0x000fe200078e0209 */
[----:B-1----:R-:W-:Y:S06]  /*1100*/  BRA.U UP4, `(.L_x_17) ;  /* 0x0000000104247547 */ /* 0x002fec000b800000 */
[----:B------:R-:W-:Y:S01]  /*1110*/  ISETP.NE.AND P1, PT, R90, RZ, PT ;  /* 0x000000ff5a00720c */ /* 0x000fe20003f25270 */
[----:B------:R-:W-:Y:S01]  /*1120*/  IMAD.MOV.U32 R0, RZ, RZ, 0x3 ;  /* 0x00000003ff007424 */ /* 0x000fe200078e00ff */
[C---:B------:R-:W-:Y:S02]  /*1130*/  LOP3.LUT R2, R91.reuse, 0xfffffffe, RZ, 0xc0, !PT ;  /* 0xfffffffe5b027812 */ /* 0x040fe400078ec0ff */
[----:B------:R-:W-:Y:S02]  /*1140*/  ISETP.LT.U32.OR P1, PT, R91, 0x2, !P1 ;  /* 0x000000025b00780c */ /* 0x000fe40004f21470 */
[----:B------:R-:W-:Y:S02]  /*1150*/  SHF.L.U32 R0, R0, R2, RZ ;  /* 0x0000000200007219 */ /* 0x000fe400000006ff */
[----:B------:R-:W-:Y:S02]  /*1160*/  SEL R4, RZ, 0x1, !P1 ;  /* 0x00000001ff047807 */ /* 0x000fe40004800000 */
[----:B------:R-:W-:-:S05]  /*1170*/  SEL R3, RZ, 0x2, !P1 ;  /* 0x00000002ff037807 */ /* 0x000fca0004800000 */
[----:B------:R-:W-:-:S05]  /*1180*/  IMAD.IADD R3, R4, 0x1, R3 ;  /* 0x0000000104037824 */ /* 0x000fca00078e0203 */
[----:B------:R-:W-:Y:S02]  /*1190*/  PRMT R8, R3, 0x7610, R8 ;  /* 0x0000761003087816 */ /* 0x000fe40000000008 */
.L_x_17:
[----:B------:R-:W-:Y:S05]  /*11a0*/  @!P0 BRA `(.L_x_18) ;  /* 0x0000000000b88947 */ /* 0x000fea0003800000 */
[----:B------:R-:W1:Y:S01]  /*11b0*/  LDC.64 R4, c[0x0][0xb18] ;  /* 0x0002c600ff047b82 */ /* 0x000e620000000a00 */
[----:B------:R-:W-:-:S07]  /*11c0*/  ISETP.NE.AND P0, PT, R11, 0x1, PT ;  /* 0x000000010b00780c */ /* 0x000fce0003f05270 */
[----:B------:R-:W2:Y:S08]  /*11d0*/  LDC R14, c[0x0][0xb0c] ;  /* 0x0002c300ff0e7b82 */ /* 0x000eb00000000800 */
[----:B------:R-:W3:Y:S08]  /*11e0*/  LDC R16, c[0x0][0x370] ;  /* 0x0000dc00ff107b82 */ /* 0x000ef00000000800 */
[----:B------:R-:W4:Y:S01]  /*11f0*/  LDC R13, c[0x0][0x374] ;  /* 0x0000dd00ff0d7b82 */ /* 0x000f220000000800 */
[----:B-1----:R-:W-:-:S07]  /*1200*/  ISETP.NE.AND P1, PT, R4, 0x1, PT ;  /* 0x000000010400780c */ /* 0x002fce0003f25270 */
[----:B------:R-:W3:Y:S01]  /*1210*/  LDC.64 R6, c[0x0][0xb10] ;  /* 0x0002c400ff067b82 */ /* 0x000ee20000000a00 */
[----:B--2---:R-:W-:-:S07]  /*1220*/  ISETP.NE.AND P2, PT, R14, 0x1, PT ;  /* 0x000000010e00780c */ /* 0x004fce0003f45270 */
[----:B------:R-:W1:Y:S08]  /*1230*/  LDC R12, c[0x0][0xb20] ;  /* 0x0002c800ff0c7b82 */ /* 0x000e700000000800 */
[----:B------:R-:W2:Y:S01]  /*1240*/  LDC.64 R2, c[0x0][0xb28] ;  /* 0x0002ca00ff027b82 */ /* 0x000ea20000000a00 */
[----:B----4-:R-:W-:-:S04]  /*1250*/  IMAD.HI.U32 R17, R13, R5, RZ ;  /* 0x000000050d117227 */ /* 0x010fc800078e00ff */
[----:B------:R-:W-:-:S04]  /*1260*/  IMAD.HI.U32 R5, R15, R5, RZ ;  /* 0x000000050f057227 */ /* 0x000fc800078e00ff */
[----:B---3--:R-:W-:-:S05]  /*1270*/  IMAD.HI.U32 R18, R16, R6, RZ ;  /* 0x0000000610127227 */ /* 0x008fca00078e00ff */
[-C--:B------:R-:W-:Y:S01]  /*1280*/  @P2 SHF.R.U32.HI R16, RZ, R7.reuse, R18 ;  /* 0x00000007ff102219 */ /* 0x080fe20000011612 */
[----:B------:R-:W-:Y:S01]  /*1290*/  IMAD.HI.U32 R18, R9, R6, RZ ;  /* 0x0000000609127227 */ /* 0x000fe200078e00ff */
[-C--:B-1----:R-:W-:Y:S02]  /*12a0*/  @P1 SHF.R.U32.HI R13, RZ, R12.reuse, R17 ;  /* 0x0000000cff0d1219 */ /* 0x082fe40000011611 */
[----:B------:R-:W-:Y:S02]  /*12b0*/  SHF.R.U32.HI R5, RZ, R12, R5 ;  /* 0x0000000cff057219 */ /* 0x000fe40000011605 */
[----:B------:R-:W-:Y:S02]  /*12c0*/  SHF.R.U32.HI R18, RZ, R7, R18 ;  /* 0x00000007ff127219 */ /* 0x000fe40000011612 */
[----:B------:R-:W-:Y:S01]  /*12d0*/  SEL R5, R15, R5, !P1 ;  /* 0x000000050f057207 */ /* 0x000fe20004800000 */
[----:B--2---:R-:W-:Y:S01]  /*12e0*/  IMAD.HI.U32 R17, R13, R2, RZ ;  /* 0x000000020d117227 */ /* 0x004fe200078e00ff */
[----:B------:R-:W-:-:S03]  /*12f0*/  SEL R18, R9, R18, !P2 ;  /* 0x0000001209127207 */ /* 0x000fc60005000000 */
[----:B------:R-:W-:Y:S01]  /*1300*/  IMAD.HI.U32 R6, R16, R2, RZ ;  /* 0x0000000210067227 */ /* 0x000fe200078e00ff */
[----:B------:R-:W-:-:S04]  /*1310*/  @P0 SHF.R.U32.HI R13, RZ, R3, R17 ;  /* 0x00000003ff0d0219 */ /* 0x000fc80000011611 */
[----:B------:R-:W-:Y:S01]  /*1320*/  @P0 SHF.R.U32.HI R16, RZ, R3, R6 ;  /* 0x00000003ff100219 */ /* 0x000fe20000011606 */
[----:B------:R-:W-:-:S04]  /*1330*/  IMAD R13, R13, R11, RZ ;  /* 0x0000000b0d0d7224 */ /* 0x000fc800078e02ff */
[----:B------:R-:W-:Y:S01]  /*1340*/  IMAD R6, R16, R11, RZ ;  /* 0x0000000b10067224 */ /* 0x000fe200078e02ff */
[----:B------:R-:W-:-:S04]  /*1350*/  ISETP.GE.AND P1, PT, R5, R13, PT ;  /* 0x0000000d0500720c */ /* 0x000fc80003f26270 */
[----:B------:R-:W-:Y:S01]  /*1360*/  ISETP.GE.OR P1, PT, R18, R6, P1 ;  /* 0x000000061200720c */ /* 0x000fe20000f26670 */
[----:B------:R-:W-:-:S05]  /*1370*/  IMAD.HI.U32 R6, R5, R2, RZ ;  /* 0x0000000205067227 */ /* 0x000fca00078e00ff */
[----:B------:R-:W-:-:S04]  /*1380*/  SHF.R.U32.HI R6, RZ, R3, R6 ;  /* 0x00000003ff067219 */ /* 0x000fc80000011606 */
[----:B------:R-:W-:-:S03]  /*1390*/  SEL R6, R5, R6, !P0 ;  /* 0x0000000605067207 */ /* 0x000fc60004000000 */
[----:B------:R-:W-:Y:S01]  /*13a0*/  @!P1 IMAD.HI.U32 R7, R18, R2, RZ ;  /* 0x0000000212079227 */ /* 0x000fe200078e00ff */
[----:B------:R-:W-:-:S04]  /*13b0*/  IADD3 R2, PT, PT, -R6, RZ, RZ ;  /* 0x000000ff06027210 */ /* 0x000fc80007ffe1ff */
[----:B------:R-:W-:Y:S01]  /*13c0*/  @!P1 SHF.R.U32.HI R3, RZ, R3, R7 ;  /* 0x00000003ff039219 */ /* 0x000fe20000011607 */
[----:B------:R-:W-:Y:S01]  /*13d0*/  IMAD R2, R11, R2, R5 ;  /* 0x000000020b027224 */ /* 0x000fe200078e0205 */
[----:B------:R-:W-:Y:S02]  /*13e0*/  IADD3 R7, PT, PT, -R5, RZ, RZ ;  /* 0x000000ff05077210 */ /* 0x000fe40007ffe1ff */
[----:B------:R-:W-:-:S03]  /*13f0*/  @!P1 SEL R3, R18, R3, !P0 ;  /* 0x0000000312039207 */ /* 0x000fc60004000000 */
[----:B------:R-:W-:Y:S02]  /*1400*/  IMAD R7, R4, R7, R15 ;  /* 0x0000000704077224 */ /* 0x000fe400078e020f */
[--C-:B------:R-:W-:Y:S02]  /*1410*/  @!P1 IMAD.IADD R6, R6, 0x1, -R3.reuse ;  /* 0x0000000106069824 */ /* 0x100fe400078e0a03 */
[----:B------:R-:W-:Y:S01]  /*1420*/  @!P1 IMAD R3, R2, R16, R3 ;  /* 0x0000001002039224 */ /* 0x000fe200078e0203 */
[----:B------:R-:W-:Y:S01]  /*1430*/  IADD3 R2, PT, PT, -R18, RZ, RZ ;  /* 0x000000ff12027210 */ /* 0x000fe20007ffe1ff */
[----:B------:R-:W-:Y:S02]  /*1440*/  @!P1 IMAD R5, R6, R11, R18 ;  /* 0x0000000b06059224 */ /* 0x000fe400078e0212 */
[----:B------:R-:W-:Y:S02]  /*1450*/  @!P1 IMAD.MOV.U32 R18, RZ, RZ, R3 ;  /* 0x000000ffff129224 */ /* 0x000fe400078e0003 */
[----:B------:R-:W-:-:S02]  /*1460*/  IMAD R2, R14, R2, R9 ;  /* 0x000000020e027224 */ /* 0x000fc400078e0209 */
[----:B------:R-:W-:Y:S02]  /*1470*/  IMAD R15, R5, R4, R7 ;  /* 0x00000004050f7224 */ /* 0x000fe400078e0207 */
[----:B------:R-:W-:Y:S02]  /*1480*/  IMAD R14, R18, R14, R2 ;  /* 0x0000000e120e7224 */ /* 0x000fe400078e0202 */
.L_x_18:
[----:B------:R-:W-:Y:S05]  /*1490*/  BRA.U UP3, `(.L_x_19) ;  /* 0x0000000103407547 */ /* 0x000fea000b800000 */
[----:B------:R-:W1:Y:S08]  /*14a0*/  LDC.64 R4, c[0x0][0xb10] ;  /* 0x0002c400ff047b82 */ /* 0x000e700000000a00 */
[----:B------:R-:W2:Y:S08]  /*14b0*/  LDC.64 R2, c[0x0][0xb18] ;  /* 0x0002c600ff027b82 */ /* 0x000eb00000000a00 */
[----:B------:R-:W3:Y:S08]  /*14c0*/  LDC R6, c[0x0][0xb20] ;  /* 0x0002c800ff067b82 */ /* 0x000ef00000000800 */
[----:B------:R-:W4:Y:S01]  /*14d0*/  LDC R7, c[0x0][0xb0c] ;  /* 0x0002c300ff077b82 */ /* 0x000f220000000800 */
[----:B-1----:R-:W-:-:S05]  /*14e0*/  IMAD.HI.U32 R4, R14, R4, RZ ;  /* 0x000000040e047227 */ /* 0x002fca00078e00ff */
[----:B------:R-:W-:Y:S01]  /*14f0*/  SHF.R.U32.HI R4, RZ, R5, R4 ;  /* 0x00000005ff047219 */ /* 0x000fe20000011604 */
[----:B--2---:R-:W-:Y:S01]  /*1500*/  IMAD.HI.U32 R3, R15, R3, RZ ;  /* 0x000000030f037227 */ /* 0x004fe200078e00ff */
[----:B------:R-:W-:-:S04]  /*1510*/  ISETP.NE.AND P0, PT, R2, 0x1, PT ;  /* 0x000000010200780c */ /* 0x000fc80003f05270 */
[----:B---3--:R-:W-:-:S04]  /*1520*/  SHF.R.U32.HI R3, RZ, R6, R3 ;  /* 0x00000006ff037219 */ /* 0x008fc80000011603 */
[----:B------:R-:W-:Y:S02]  /*1530*/  SEL R3, R15, R3, !P0 ;  /* 0x000000030f037207 */ /* 0x000fe40004000000 */
[----:B----4-:R-:W-:-:S04]  /*1540*/  ISETP.NE.AND P1, PT, R7, 0x1, PT ;  /* 0x000000010700780c */ /* 0x010fc80003f25270 */
[----:B------:R-:W-:-:S05]  /*1550*/  SEL R5, R14, R4, !P1 ;  /* 0x000000040e057207 */ /* 0x000fca0004800000 */
[----:B------:R-:W-:Y:S02]  /*1560*/  IMAD.IADD R4, R3, 0x1, -R5 ;  /* 0x0000000103047824 */ /* 0x000fe400078e0a05 */
[----:B------:R-:W-:Y:S02]  /*1570*/  IMAD.IADD R3, R5, 0x1, -R3 ;  /* 0x0000000105037824 */ /* 0x000fe400078e0a03 */
[----:B------:R-:W-:Y:S02]  /*1580*/  IMAD R14, R4, R7, R14 ;  /* 0x00000007040e7224 */ /* 0x000fe400078e020e */
[----:B------:R-:W-:Y:S02]  /*1590*/  IMAD R15, R3, R2, R15 ;  /* 0x00000002030f7224 */ /* 0x000fe400078e020f */
.L_x_19:
[----:B------:R-:W-:Y:S05]  /*15a0*/  BRA.U !UP1, `(.L_x_20) ;  /* 0x00000001090c7547 */ /* 0x000fea000b800000 */
[----:B------:R-:W-:Y:S01]  /*15b0*/  UCGABAR_WAIT ;  /* 0x0000000000007dc7 */ /* 0x000fe20008000000 */
[----:B------:R-:W-:Y:S01]  /*15c0*/  CCTL.IVALL ;  /* 0x00000000ff00798f */ /* 0x000fe20002000000 */
[----:B------:R-:W-:Y:S05]  /*15d0*/  BRA `(.L_x_21) ;  /* 0x0000000000047947 */ /* 0x000fea0003800000 */
.L_x_20:
[----:B------:R-:W-:Y:S06]  /*15e0*/  BAR.SYNC.DEFER_BLOCKING 0x0 ;  /* 0x0000000000007b1d */ /* 0x000fec0000010000 */
.L_x_21:
[----:B------:R-:W-:Y:S05]  /*15f0*/  BRA.U UP2, `(.L_x_22) ;  /* 0x0000001502447547 */ /* 0x000fea000b800000 */
[----:B------:R-:W1:Y:S01]  /*1600*/  LDCU UR4, c[0x0][0x38c] ;  /* 0x00007180ff0477ac */ /* 0x000e620008000800 */
[----:B------:R-:W2:Y:S01]  /*1610*/  LDC R8, c[0x0][0x370] ;  /* 0x0000dc00ff087b82 */ /* 0x000ea20000000800 */
[C---:B------:R-:W-:Y:S01]  /*1620*/  IMAD.SHL.U32 R19, R9.reuse, 0x80, RZ ;  /* 0x0000008009137824 */ /* 0x040fe200078e00ff */
[----:B------:R-:W-:Y:S01]  /*1630*/  PLOP3.LUT P1, PT, PT, PT, UP5, 0x80, 0x8 ;  /* 0x000000000008781c */ /* 0x000fe20003f2f058 */
[----:B------:R-:W-:Y:S01]  /*1640*/  UISETP.NE.AND UP1, UPT, UR10, URZ, UPT ;  /* 0x000000ff0a00728c */ /* 0x000fe2000bf25270 */
[----:B------:R-:W-:Y:S01]  /*1650*/  ISETP.NE.AND P4, PT, R10, RZ, P5 ;  /* 0x000000ff0a00720c */ /* 0x000fe20002f85270 */
[----:B------:R-:W-:Y:S01]  /*1660*/  IMAD.SHL.U32 R18, R9, 0x40, RZ ;  /* 0x0000004009127824 */ /* 0x000fe200078e00ff */
[----:B------:R-:W-:Y:S01]  /*1670*/  PLOP3.LUT P1, PT, P1, PT, PT, 0x8, 0x80 ;  /* 0x000000000080781c */ /* 0x000fe20000f2e170 */
[----:B------:R-:W-:Y:S01]  /*1680*/  IMAD.MOV.U32 R17, RZ, RZ, 0x1 ;  /* 0x00000001ff117424 */ /* 0x000fe200078e00ff */
[----:B------:R-:W3:Y:S01]  /*1690*/  LDC R0, c[0x0][0x374] ;  /* 0x0000dd00ff007b82 */ /* 0x000ee20000000800 */
[----:B------:R-:W-:Y:S01]  /*16a0*/  IMAD.MOV.U32 R16, RZ, RZ, RZ ;  /* 0x000000ffff107224 */ /* 0x000fe200078e00ff */
[----:B------:R-:W-:Y:S01]  /*16b0*/  CS2R R12, SRZ ;  /* 0x00000000000c7805 */ /* 0x000fe2000001ff00 */
[----:B------:R-:W-:Y:S01]  /*16c0*/  IMAD.MOV.U32 R11, RZ, RZ, 0x1 ;  /* 0x00000001ff0b7424 */ /* 0x000fe200078e00ff */
[----:B------:R-:W-:Y:S01]  /*16d0*/  LOP3.LUT R19, R19, 0x80, RZ, 0xc0, !PT ;  /* 0x0000008013137812 */ /* 0x000fe200078ec0ff */
[----:B------:R-:W4:Y:S01]  /*16e0*/  LDCU.64 UR14, c[0x0][0x348] ;  /* 0x00006900ff0e77ac */ /* 0x000f220008000a00 */
[----:B-1----:R-:W-:-:S02]  /*16f0*/  UIADD3 UR5, UPT, UPT, UR4, 0x3f, URZ ;  /* 0x0000003f04057890 */ /* 0x002fc4000fffe0ff */
[----:B------:R-:W-:Y:S02]  /*1700*/  USEL UR22, UR6, 0x2, UP1 ;  /* 0x0000000206167887 */ /* 0x000fe40008800000 */
[----:B------:R-:W-:Y:S01]  /*1710*/  USHF.R.S32.HI UR7, URZ, 0x1f, UR5 ;  /* 0x0000001fff077899 */ /* 0x000fe20008011405 */
[----:B------:R-:W-:-:S03]  /*1720*/  UMOV UR23, URZ ;  /* 0x000000ff00177c82 */ /* 0x000fc60008000000 */
[----:B------:R-:W-:Y:S02]  /*1730*/  ULEA.HI UR7, UR7, UR5, URZ, 0x6 ;  /* 0x0000000507077291 */ /* 0x000fe4000f8f30ff */
[----:B------:R-:W-:Y:S02]  /*1740*/  UIADD3 UR5, UPT, UPT, UR4, -0x1, URZ ;  /* 0xffffffff04057890 */ /* 0x000fe4000fffe0ff */
[----:B------:R-:W-:Y:S02]  /*1750*/  USHF.R.S32.HI UR7, URZ, 0x6, UR7 ;  /* 0x00000006ff077899 */ /* 0x000fe40008011407 */
[----:B------:R-:W-:Y:S02]  /*1760*/  UISETP.GE.U32.AND UP2, UPT, UR5, -0x7f, UPT ;  /* 0xffffff810500788c */ /* 0x000fe4000bf46070 */
[----:B------:R-:W-:Y:S02]  /*1770*/  UISETP.LT.U32.AND UP0, UPT, UR7, 0x8, UPT ;  /* 0x000000080700788c */ /* 0x000fe4000bf01070 */
[----:B------:R-:W-:-:S02]  /*1780*/  UIADD3 UR4, UPT, UPT, UR4, 0x7e, URZ ;  /* 0x0000007e04047890 */ /* 0x000fc4000fffe0ff */
[----:B------:R-:W-:-:S04]  /*1790*/  USEL UR5, UR7, 0x8, UP0 ;  /* 0x0000000807057887 */ /* 0x000fc80008000000 */
[----:B------:R-:W-:Y:S02]  /*17a0*/  UIADD3 UR21, UPT, UPT, UR5, -0x1, URZ ;  /* 0xffffffff05157890 */ /* 0x000fe4000fffe0ff */
[----:B------:R-:W-:Y:S02]  /*17b0*/  @UP2 UIADD3 UR21, UPT, UPT, UR5, URZ, URZ ;  /* 0x000000ff05152290 */ /* 0x000fe4000fffe0ff */
[----:B------:R-:W-:Y:S02]  /*17c0*/  UIADD3 UR24, UPT, UPT, UR7, -UR5, URZ ;  /* 0x8000000507187290 */ /* 0x000fe4000fffe0ff */
[----:B------:R-:W-:Y:S02]  /*17d0*/  UIADD3 UR13, UPT, UPT, UR21, 0x1, URZ ;  /* 0x00000001150d7890 */ /* 0x000fe4000fffe0ff */
[----:B--2-4-:R-:W-:-:S12]  /*17e0*/  UIADD3 UR21, UPT, UPT, -UR21, URZ, URZ ;  /* 0x000000ff15157290 */ /* 0x014fd8000fffe1ff */
.L_x_42:
[----:B------:R-:W-:Y:S01]  /*17f0*/  UISETP.NE.AND UP0, UPT, UR37, URZ, UPT ;  /* 0x000000ff2500728c */ /* 0x000fe2000bf05270 */
[----:B------:R-:W1:Y:S08]  /*1800*/  S2UR UR37, SR_CgaCtaId ;  /* 0x00000000002579c3 */ /* 0x000e700000008800 */
[----:B------:R-:W-:Y:S05]  /*1810*/  BRA.U UP0, `(.L_x_23) ;  /* 0x0000000100347547 */ /* 0x000fea000b800000 */
[----:B------:R-:W2:Y:S01]  /*1820*/  S2R R2, SR_CgaCtaId ;  /* 0x0000000000027919 */ /* 0x000ea20000008800 */
[----:B------:R-:W-:-:S04]  /*1830*/  MOV R3, 0x400 ;  /* 0x0000040000037802 */ /* 0x000fc80000000f00 */
[----:B--2---:R-:W-:Y:S02]  /*1840*/  LEA R2, R2, R3, 0x18 ;  /* 0x0000000302027211 */ /* 0x004fe400078ec0ff */
[----:B------:R-:W-:-:S03]  /*1850*/  SHF.L.U32 R3, R11, 0x1f, RZ ;  /* 0x0000001f0b037819 */ /* 0x000fc600000006ff */
[----:B------:R-:W-:-:S04]  /*1860*/  IMAD R2, R12, 0x8, R2 ;  /* 0x000000080c027824 */ /* 0x000fc800078e0202 */
[----:B------:R-:W2:Y:S02]  /*1870*/  SYNCS.PHASECHK.TRANS64.TRYWAIT P0, [R2+URZ+0x140], R3 ;  /* 0x00014003020075a7 */ /* 0x000ea400080011ff */
[----:B--2---:R-:W-:Y:S05]  /*1880*/  @!P0 BRA `(.L_x_24) ;  /* 0x0000008000708947 */ /* 0x004fea0003800000 */
.L_x_153:
[----:B------:R-:W-:Y:S01]  /*1890*/  VIADD R12, R12, 0x1 ;  /* 0x000000010c0c7836 */ /* 0x000fe20000000000 */
[----:B------:R2:W-:Y:S04]  /*18a0*/  SYNCS.ARRIVE.TRANS64.A1T0 RZ, [R2+URZ+0x130], RZ ;  /* 0x000130ff02ff79a7 */ /* 0x0005e800081000ff */
[----:B------:R-:W-:-:S04]  /*18b0*/  ISETP.NE.AND P0, PT, R12, 0x2, PT ;  /* 0x000000020c00780c */ /* 0x000fc80003f05270 */
[----:B------:R-:W-:Y:S02]  /*18c0*/  SEL R12, R12, RZ, P0 ;  /* 0x000000ff0c0c7207 */ /* 0x000fe40000000000 */
[----:B--2---:R-:W-:-:S04]  /*18d0*/  SEL R2, RZ, 0x1, P0 ;  /* 0x00000001ff027807 */ /* 0x004fc80000000000 */
[----:B------:R-:W-:-:S07]  /*18e0*/  LOP3.LUT R11, R11, R2, RZ, 0x3c, !PT ;  /* 0x000000020b0b7212 */ /* 0x000fce00078e3cff */
.L_x_23:
[----:B------:R-:W-:Y:S01]  /*18f0*/  UMOV UR6, 0x400 ;  /* 0x0000040000067882 */ /* 0x000fe20000000000 */
[----:B------:R-:W-:Y:S01]  /*1900*/  SHF.L.U32 R2, R17, 0x1f, RZ ;  /* 0x0000001f11027819 */ /* 0x000fe200000006ff */
[----:B-1----:R-:W-:Y:S01]  /*1910*/  ULEA UR6, UR37, UR6, 0x18 ;  /* 0x0000000625067291 */ /* 0x002fe2000f8ec0ff */
[----:B------:R-:W-:Y:S01]  /*1920*/  R2UR UR35, R18 ;  /* 0x00000000122372ca */ /* 0x000fe200000e0000 */
[----:B------:R-:W-:Y:S01]  /*1930*/  UISETP.GE.U32.AND UP0, UPT, UR4, 0x7f, UPT ;  /* 0x0000007f0400788c */ /* 0x000fe2000bf06070 */
[----:B------:R-:W-:Y:S01]  /*1940*/  R2UR UR11, R19 ;  /* 0x00000000130b72ca */ /* 0x000fe200000e0000 */
[----:B------:R-:W-:Y:S01]  /*1950*/  ULEA UR8, UR23, UR6, 0x3 ;  /* 0x0000000617087291 */ /* 0x000fe2000f8e18ff */
[----:B------:R-:W-:-:S08]  /*1960*/  UMOV UR25, URZ ;  /* 0x000000ff00197c82 */ /* 0x000fd00008000000 */
[----:B------:R1:W2:Y:S01]  /*1970*/  SYNCS.PHASECHK.TRANS64.TRYWAIT P0, [UR8+0x40], R2 ;  /* 0x00004002ff0075a7 */ /* 0x0002a20008001108 */
[----:B------:R-:W-:-:S13]  /*1980*/  R2UR UR8, R15 ;  /* 0x000000000f0872ca */ /* 0x000fda00000e0000 */
[----:B------:R-:W-:Y:S01]  /*1990*/  ULEA UR11, UR8, UR11, 0x8 ;  /* 0x0000000b080b7291 */ /* 0x000fe2000f8e40ff */
[----:B-1----:R-:W-:-:S05]  /*19a0*/  LEA.HI R2, R14, R14, RZ, 0x1 ;  /* 0x0000000e0e027211 */ /* 0x002fca00078f08ff */
[----:B------:R-:W-:-:S05]  /*19b0*/  IMAD.SHL.U32 R2, R2, 0x40, RZ ;  /* 0x0000004002027824 */ /* 0x000fca00078e00ff */
[----:B------:R-:W-:-:S04]  /*19c0*/  LOP3.LUT R2, R2, 0xffffff80, RZ, 0xc0, !PT ;  /* 0xffffff8002027812 */ /* 0x000fc800078ec0ff */
[----:B------:R-:W-:-:S13]  /*19d0*/  R2UR UR9, R2 ;  /* 0x00000000020972ca */ /* 0x000fda00000e0000 */
[----:B------:R-:W-:Y:S01]  /*19e0*/  ULOP3.LUT UR35, UR9, 0x40, UR35, 0xf8, !UPT ;  /* 0x0000004009237892 */ /* 0x000fe2000f8ef823 */
[----:B------:R-:W-:Y:S11]  /*19f0*/  BRA.U !UP0, `(.L_x_25) ;  /* 0x0000000108c07547 */ /* 0x000ff6000b800000 */
[----:B------:R-:W-:Y:S01]  /*1a00*/  UMOV UR16, UR21 ;  /* 0x0000001500107c82 */ /* 0x000fe20008000000 */
[----:B------:R-:W-:Y:S01]  /*1a10*/  UMOV UR17, UR23 ;  /* 0x0000001700117c82 */ /* 0x000fe20008000000 */
[----:B------:R-:W-:-:S05]  /*1a20*/  UMOV UR34, URZ ;  /* 0x000000ff00227c82 */ /* 0x000fca0008000000 */
.L_x_31:
[----:B------:R-:W-:Y:S01]  /*1a30*/  ULEA UR33, UR17, UR6, 0x3 ;  /* 0x0000000611217291 */ /* 0x000fe2000f8e18ff */
[----:B------:R-:W-:Y:S01]  /*1a40*/  @P5 MOV R3, 0xc000 ;  /* 0x0000c00000035802 */ /* 0x000fe20000000f00 */
[----:B-12-4-:R-:W-:Y:S10]  /*1a50*/  @P0 BRA `(.L_x_26) ;  /* 0x00000000000c0947 */ /* 0x016ff40003800000 */
[----:B------:R-:W-:-:S04]  /*1a60*/  SHF.L.U32 R4, R17, 0x1f, RZ ;  /* 0x0000001f11047819 */ /* 0x000fc800000006ff */
[----:B------:R-:W1:Y:S02]  /*1a70*/  SYNCS.PHASECHK.TRANS64.TRYWAIT P0, [UR33+0x40], R4 ;  /* 0x00004004ff0075a7 */ /* 0x000e640008001121 */
[----:B-1----:R-:W-:Y:S05]  /*1a80*/  @!P0 BRA `(.L_x_27) ;  /* 0x0000008000048947 */ /* 0x002fea0003800000 */
.L_x_26:
[----:B------:R2:W-:Y:S01]  /*1a90*/  @P5 SYNCS.ARRIVE.TRANS64 RZ, [UR33], R3 ;  /* 0x00000003ffff59a7 */ /* 0x0005e20008000021 */
[----:B------:R-:W-:Y:S02]  /*1aa0*/  ULOP3.LUT UR8, UR22, 0x2, URZ, 0xfc, !UPT ;  /* 0x0000000216087892 */ /* 0x000fe4000f8efcff */
[----:B------:R-:W-:Y:S02]  /*1ab0*/  UIADD3 UR16, UPT, UPT, UR16, 0x1, URZ ;  /* 0x0000000110107890 */ /* 0x000fe4000fffe0ff */
[----:B------:R-:W-:Y:S02]  /*1ac0*/  UISETP.NE.AND UP0, UPT, UR8, 0x2, UPT ;  /* 0x000000020800788c */ /* 0x000fe4000bf05270 */
[----:B------:R-:W-:-:S07]  /*1ad0*/  UISETP.NE.AND UP2, UPT, UR16, 0x1, UPT ;  /* 0x000000011000788c */ /* 0x000fce000bf45270 */
[----:B------:R-:W-:Y:S05]  /*1ae0*/  BRA.U UP0, `(.L_x_28) ;  /* 0x0000000100047547 */ /* 0x000fea000b800000 */
[----:B------:R-:W-:Y:S05]  /*1af0*/  BPT.TRAP 0x1 ;  /* 0x000000040000795c */ /* 0x000fea0000300000 */
.L_x_28:
[----:B------:R-:W-:Y:S04]  /*1b00*/  BSSY.RECONVERGENT B0, `(.L_x_29) ;  /* 0x0000003000007945 */ /* 0x000fe80003800200 */
[----:B------:R-:W-:Y:S05]  /*1b10*/  @!P4 BRA `(.L_x_30) ;  /* 0x000000000004c947 */ /* 0x000fea0003800000 */
[----:B------:R-:W-:Y:S05]  /*1b20*/  BPT.TRAP 0x1 ;  /* 0x000000040000795c */ /* 0x000fea0000300000 */
.L_x_30:
[----:B------:R-:W-:Y:S05]  /*1b30*/  BSYNC.RECONVERGENT B0 ;  /* 0x0000000000007941 */ /* 0x000fea0003800200 */
.L_x_29:
[----:B------:R-:W-:Y:S02]  /*1b40*/  UIADD3 UR23, UPT, UPT, UR17, 0x1, URZ ;  /* 0x0000000111177890 */ /* 0x000fe4000fffe0ff */
[----:B------:R-:W-:Y:S02]  /*1b50*/  ULEA UR32, UR17, UR6, 0xd ;  /* 0x0000000611207291 */ /* 0x000fe4000f8e68ff */
[----:B------:R-:W-:Y:S02]  /*1b60*/  UISETP.NE.AND UP0, UPT, UR23, 0x8, UPT ;  /* 0x000000081700788c */ /* 0x000fe4000bf05270 */
[----:B------:R-:W-:Y:S02]  /*1b70*/  UIADD3 UR28, UP1, UPT, UR14, 0x80, URZ ;  /* 0x000000800e1c7890 */ /* 0x000fe4000ff3e0ff */
[----:B------:R-:W-:Y:S02]  /*1b80*/  USEL UR9, URZ, 0x1, UP0 ;  /* 0x00000001ff097887 */ /* 0x000fe40008000000 */
[----:B------:R-:W-:-:S02]  /*1b90*/  USEL UR23, UR23, URZ, UP0 ;  /* 0x000000ff17177287 */ /* 0x000fc40008000000 */
[----:B------:R-:W-:Y:S02]  /*1ba0*/  UIADD3 UR26, UP0, UPT, UR14, 0x180, URZ ;  /* 0x000001800e1a7890 */ /* 0x000fe4000ff1e0ff */
[----:B------:R-:W-:Y:S01]  /*1bb0*/  ULEA UR8, UR23, UR6, 0x3 ;  /* 0x0000000617087291 */ /* 0x000fe2000f8e18ff */
[----:B------:R-:W-:Y:S01]  /*1bc0*/  LOP3.LUT R17, R17, UR9, RZ, 0x3c, !PT ;  /* 0x0000000911117c12 */ /* 0x000fe2000f8e3cff */
[----:B------:R-:W-:Y:S02]  /*1bd0*/  ULOP3.LUT UR33, UR33, 0xfefffff8, URZ, 0xc0, !UPT ;  /* 0xfefffff821217892 */ /* 0x000fe4000f8ec0ff */
[----:B------:R-:W-:Y:S01]  /*1be0*/  UIADD3.X UR29, UPT, UPT, URZ, UR15, URZ, UP1, !UPT ;  /* 0x0000000fff1d7290 */ /* 0x000fe20008ffe4ff */
[----:B-1----:R-:W-:Y:S01]  /*1bf0*/  SHF.L.U32 R2, R17, 0x1f, RZ ;  /* 0x0000001f11027819 */ /* 0x002fe200000006ff */
[----:B------:R-:W-:Y:S02]  /*1c00*/  UIADD3 UR32, UPT, UPT, UR32, 0x8400, URZ ;  /* 0x0000840020207890 */ /* 0x000fe4000fffe0ff */
[----:B------:R-:W-:Y:S01]  /*1c10*/  UIADD3.X UR27, UPT, UPT, URZ, UR15, URZ, UP0, !UPT ;  /* 0x0000000fff1b7290 */ /* 0x000fe200087fe4ff */
[----:B------:R1:W4:Y:S01]  /*1c20*/  SYNCS.PHASECHK.TRANS64.TRYWAIT P0, [UR8+0x40], R2 ;  /* 0x00004002ff0075a7 */ /* 0x0003220008001108 */
[----:B------:R-:W-:Y:S01]  /*1c30*/  ULEA UR8, UR17, UR6, 0xe ;  /* 0x0000000611087291 */ /* 0x000fe2000f8e70ff */
[----:B------:R-:W-:Y:S01]  /*1c40*/  UMOV UR18, 0x0 ;  /* 0x0000000000127882 */ /* 0x000fe20000000000 */
[----:B------:R-:W-:-:S02]  /*1c50*/  UMOV UR19, 0x10000000 ;  /* 0x1000000000137882 */ /* 0x000fc40000000000 */
[----:B------:R-:W-:Y:S01]  /*1c60*/  UIADD3 UR8, UPT, UPT, UR8, 0x18400, URZ ;  /* 0x0001840008087890 */ /* 0x000fe2000fffe0ff */
[----:B------:R2:W-:Y:S01]  /*1c70*/  UTMALDG.3D.2CTA [UR32], [UR28], desc[UR18] ;  /* 0x000012201c0075b4 */ /* 0x0005e20008211000 */
[----:B------:R-:W-:Y:S01]  /*1c80*/  UMOV UR10, UR34 ;  /* 0x00000022000a7c82 */ /* 0x000fe20008000000 */
[----:B------:R-:W-:Y:S01]  /*1c90*/  UMOV UR12, UR36 ;  /* 0x00000024000c7c82 */ /* 0x000fe20008000000 */
[----:B------:R-:W-:Y:S01]  /*1ca0*/  UMOV UR9, UR33 ;  /* 0x0000002100097c82 */ /* 0x000fe20008000000 */
[----:B------:R-:W-:Y:S01]  /*1cb0*/  UMOV UR25, UR13 ;  /* 0x0000000d00197c82 */ /* 0x000fe20008000000 */
[----:B------:R-:W-:-:S03]  /*1cc0*/  UMOV UR17, UR23 ;  /* 0x0000001700117c82 */ /* 0x000fc60008000000 */
[----:B------:R1:W-:Y:S01]  /*1cd0*/  UTMALDG.3D.2CTA [UR8], [UR26], desc[UR18] ;  /* 0x000012081a0075b4 */ /* 0x0003e20008211000 */
[----:B--2---:R-:W-:Y:S01]  /*1ce0*/  UIADD3 UR34, UPT, UPT, UR34, 0x40, URZ ;  /* 0x0000004022227890 */ /* 0x004fe2000fffe0ff */
[----:B------:R-:W-:Y:S11]  /*1cf0*/  BRA.U UP2, `(.L_x_31) ;  /* 0xfffffffd024c7547 */ /* 0x000ff6000b83ffff */
.L_x_25:
[----:B-1----:R-:W-:Y:S01]  /*1d00*/  ULEA UR8, UR23, UR6, 0x3 ;  /* 0x0000000617087291 */ /* 0x002fe2000f8e18ff */
[----:B------:R-:W-:Y:S01]  /*1d10*/  SHF.L.U32 R2, R17, 0x1f, RZ ;  /* 0x0000001f11027819 */ /* 0x000fe200000006ff */
[----:B------:R-:W-:Y:S01]  /*1d20*/  @!P1 SYNCS.ARRIVE.TRANS64.A1T0 RZ, [UR6+0xc8], RZ ;  /* 0x0000c8ffffff99a7 */ /* 0x000fe20008100006 */
[----:B------:R-:W-:-:S06]  /*1d30*/  UISETP.GT.AND UP0, UPT, UR7, UR5, UPT ;  /* 0x000000050700728c */ /* 0x000fcc000bf04270 */
[----:B--2-4-:R1:W2:Y:S03]  /*1d40*/  SYNCS.PHASECHK.TRANS64.TRYWAIT P0, [UR8+0x40], R2 ;  /* 0x00004002ff0075a7 */ /* 0x0142a60008001108 */
[----:B------:R-:W-:Y:S05]  /*1d50*/  BRA.U !UP0, `(.L_x_32) ;  /* 0x0000000108c07547 */ /* 0x000fea000b800000 */
[----:B------:R-:W-:Y:S01]  /*1d60*/  UIADD3 UR26, UPT, UPT, UR24, UR25, URZ ;  /* 0x00000019181a7290 */ /* 0x000fe2000fffe0ff */
[----:B------:R-:W-:-:S11]  /*1d70*/  UMOV UR27, UR23 ;  /* 0x00000017001b7c82 */ /* 0x000fd60008000000 */
.L_x_38:
[----:B------:R-:W-:Y:S01]  /*1d80*/  ULEA UR17, UR27, UR6, 0x3 ;  /* 0x000000061b117291 */ /* 0x000fe2000f8e18ff */
[----:B--2---:R-:W-:Y:S01]  /*1d90*/  @P5 MOV R3, 0xc000 ;  /* 0x0000c00000035802 */ /* 0x004fe20000000f00 */
[----:B-12---:R-:W-:Y:S10]  /*1da0*/  @P0 BRA `(.L_x_33) ;  /* 0x00000000000c0947 */ /* 0x006ff40003800000 */
[----:B------:R-:W-:-:S04]  /*1db0*/  SHF.L.U32 R4, R17, 0x1f, RZ ;  /* 0x0000001f11047819 */ /* 0x000fc800000006ff */
[----:B------:R-:W2:Y:S02]  /*1dc0*/  SYNCS.PHASECHK.TRANS64.TRYWAIT P0, [UR17+0x40], R4 ;  /* 0x00004004ff0075a7 */ /* 0x000ea40008001111 */
[----:B--2---:R-:W-:Y:S05]  /*1dd0*/  @!P0 BRA `(.L_x_34) ;  /* 0x0000007c00488947 */ /* 0x004fea0003800000 */
.L_x_33:
[----:B------:R2:W-:Y:S01]  /*1de0*/  @P5 SYNCS.ARRIVE.TRANS64 RZ, [UR17], R3 ;  /* 0x00000003ffff59a7 */ /* 0x0005e20008000011 */
[----:B------:R-:W-:-:S04]  /*1df0*/  ULOP3.LUT UR8, UR22, 0x2, URZ, 0xfc, !UPT ;  /* 0x0000000216087892 */ /* 0x000fc8000f8efcff */
[----:B------:R-:W-:-:S09]  /*1e00*/  UISETP.NE.AND UP0, UPT, UR8, 0x2, UPT ;  /* 0x000000020800788c */ /* 0x000fd2000bf05270 */
[----:B------:R-:W-:Y:S05]  /*1e10*/  BRA.U UP0, `(.L_x_35) ;  /* 0x0000000100047547 */ /* 0x000fea000b800000 */
[----:B------:R-:W-:Y:S05]  /*1e20*/  BPT.TRAP 0x1 ;  /* 0x000000040000795c */ /* 0x000fea0000300000 */
.L_x_35:
[----:B------:R-:W-:Y:S04]  /*1e30*/  BSSY.RECONVERGENT B0, `(.L_x_36) ;  /* 0x0000003000007945 */ /* 0x000fe80003800200 */
[----:B------:R-:W-:Y:S05]  /*1e40*/  @!P4 BRA `(.L_x_37) ;  /* 0x000000000004c947 */ /* 0x000fea0003800000 */
[----:B------:R-:W-:Y:S05]  /*1e50*/  BPT.TRAP 0x1 ;  /* 0x000000040000795c */ /* 0x000fea0000300000 */
.L_x_37:
[----:B------:R-:W-:Y:S05]  /*1e60*/  BSYNC.RECONVERGENT B0 ;  /* 0x0000000000007941 */ /* 0x000fea0003800200 */
.L_x_36:
        /* <DEDUP_REMOVED lines=9> */
[----:B------:R-:W-:Y:S02]  /*1f00*/  USHF.L.U32 UR18, UR25, 0x6, URZ ;  /* 0x0000000619127899 */ /* 0x000fe400080006ff */
[----:B------:R-:W-:Y:S01]  /*1f10*/  ULOP3.LUT UR17, UR17, 0xfefffff8, URZ, 0xc0, !UPT ;  /* 0xfefffff811117892 */ /* 0x000fe2000f8ec0ff */
[----:B-1----:R-:W-:Y:S01]  /*1f20*/  SHF.L.U32 R2, R17, 0x1f, RZ ;  /* 0x0000001f11027819 */ /* 0x002fe200000006ff */
[----:B------:R-:W-:Y:S02]  /*1f30*/  UIADD3 UR16, UPT, UPT, UR16, 0x8400, URZ ;  /* 0x0000840010107890 */ /* 0x000fe4000fffe0ff */
[----:B------:R-:W-:Y:S01]  /*1f40*/  UIADD3.X UR33, UPT, UPT, URZ, UR15, URZ, UP1, !UPT ;  /* 0x0000000fff217290 */ /* 0x000fe20008ffe4ff */
[----:B------:R4:W1:Y:S01]  /*1f50*/  SYNCS.PHASECHK.TRANS64.TRYWAIT P0, [UR8+0x40], R2 ;  /* 0x00004002ff0075a7 */ /* 0x0008620008001108 */
[----:B------:R-:W-:-:S02]  /*1f60*/  ULEA UR8, UR27, UR6, 0xe ;  /* 0x000000061b087291 */ /* 0x000fc4000f8e70ff */
[----:B------:R-:W-:Y:S02]  /*1f70*/  UIADD3.X UR31, UPT, UPT, URZ, UR15, URZ, UP0, !UPT ;  /* 0x0000000fff1f7290 */ /* 0x000fe400087fe4ff */
[----:B------:R-:W-:Y:S01]  /*1f80*/  UIADD3 UR8, UPT, UPT, UR8, 0x18400, URZ ;  /* 0x0001840008087890 */ /* 0x000fe2000fffe0ff */
[----:B------:R-:W-:Y:S01]  /*1f90*/  UMOV UR28, 0x0 ;  /* 0x00000000001c7882 */ /* 0x000fe20000000000 */
[----:B------:R-:W-:Y:S01]  /*1fa0*/  UMOV UR29, 0x10000000 ;  /* 0x10000000001d7882 */ /* 0x000fe20000000000 */
[----:B------:R-:W-:Y:S01]  /*1fb0*/  UMOV UR19, UR35 ;  /* 0x0000002300137c82 */ /* 0x000fe20008000000 */
[----:B------:R-:W-:Y:S01]  /*1fc0*/  UMOV UR20, UR36 ;  /* 0x0000002400147c82 */ /* 0x000fe20008000000 */
[----:B------:R-:W-:Y:S01]  /*1fd0*/  UMOV UR12, UR36 ;  /* 0x00000024000c7c82 */ /* 0x000fe20008000000 */
[----:B------:R-:W-:Y:S01]  /*1fe0*/  UMOV UR9, UR17 ;  /* 0x0000001100097c82 */ /* 0x000fe20008000000 */
[----:B------:R-:W-:Y:S01]  /*1ff0*/  UMOV UR10, UR18 ;  /* 0x00000012000a7c82 */ /* 0x000fe20008000000 */
[----:B------:R4:W-:Y:S01]  /*2000*/  UTMALDG.3D.2CTA [UR16], [UR32], desc[UR28] ;  /* 0x00001c10200075b4 */ /* 0x0009e20008211000 */
[----:B------:R-:W-:Y:S01]  /*2010*/  UIADD3 UR25, UPT, UPT, UR25, 0x1, URZ ;  /* 0x0000000119197890 */ /* 0x000fe2000fffe0ff */
[----:B------:R-:W-:-:S03]  /*2020*/  UMOV UR27, UR23 ;  /* 0x00000017001b7c82 */ /* 0x000fc60008000000 */
[----:B------:R-:W-:Y:S01]  /*2030*/  UISETP.NE.AND UP0, UPT, UR25, UR26, UPT ;  /* 0x0000001a1900728c */ /* 0x000fe2000bf05270 */
[----:B------:R4:W-:Y:S08]  /*2040*/  UTMALDG.3D.2CTA [UR8], [UR30], desc[UR28] ;  /* 0x00001c081e0075b4 */ /* 0x0009f00008211000 */
[----:B----4-:R-:W-:Y:S05]  /*2050*/  BRA.U UP0, `(.L_x_38) ;  /* 0xfffffffd00487547 */ /* 0x010fea000b83ffff */
.L_x_32:
[C---:B-1----:R-:W-:Y:S01]  /*2060*/  LEA R2, R16.reuse, UR6, 0x3 ;  /* 0x0000000610027c11 */ /* 0x042fe2000f8e18ff */
[----:B------:R-:W-:Y:S01]  /*2070*/  NOP ;  /* 0x0000000000007918 */ /* 0x000fe20000000000 */
[----:B--2---:R-:W-:Y:S02]  /*2080*/  SHF.L.U32 R3, R13, 0x1f, RZ ;  /* 0x0000001f0d037819 */ /* 0x004fe400000006ff */
[----:B------:R-:W-:Y:S02]  /*2090*/  LEA R4, R16, UR6, 0x4 ;  /* 0x0000000610047c11 */ /* 0x000fe4000f8e20ff */
[----:B------:R-:W1:Y:S02]  /*20a0*/  SYNCS.PHASECHK.TRANS64.TRYWAIT P0, [R2+URZ+0xd0], R3 ;  /* 0x0000d003020075a7 */ /* 0x000e6400080011ff */
[----:B-1----:R-:W-:Y:S05]  /*20b0*/  @!P0 BRA `(.L_x_39) ;  /* 0x0000007800a88947 */ /* 0x002fea0003800000 */
.L_x_156:
[----:B------:R-:W2:Y:S01]  /*20c0*/  LDS.128 R4, [R4+0x160] ;  /* 0x0001600004047984 */ /* 0x000ea20000000c00 */
[----:B------:R-:W-:Y:S01]  /*20d0*/  ISETP.GE.AND P0, PT, R40, 0x1, PT ;  /* 0x000000012800780c */ /* 0x000fe20003f06270 */
[----:B-1----:R-:W-:Y:S01]  /*20e0*/  VIADD R2, R2, 0xe0 ;  /* 0x000000e002027836 */ /* 0x002fe20000000000 */
[----:B------:R-:W-:Y:S01]  /*20f0*/  @!PT LDS RZ, [RZ] ;  /* 0x00000000fffff984 */ /* 0x000fe20000000800 */
[----:B------:R-:W-:Y:S01]  /*2100*/  @!PT LDS RZ, [RZ] ;  /* 0x00000000fffff984 */ /* 0x000fe20000000800 */
[----:B------:R-:W-:Y:S01]  /*2110*/  @!PT LDS RZ, [RZ] ;  /* 0x00000000fffff984 */ /* 0x000fe20000000800 */
[----:B------:R-:W-:Y:S01]  /*2120*/  @!PT LDS RZ, [RZ] ;  /* 0x00000000fffff984 */ /* 0x000fe20000000800 */
[----:B------:R1:W-:Y:S06]  /*2130*/  MEMBAR.ALL.CTA ;  /* 0x0000000000007992 */ /* 0x0003ec0000008000 */
[----:B-1----:R-:W1:Y:S01]  /*2140*/  FENCE.VIEW.ASYNC.S ;  /* 0x00000000000073c6 */ /* 0x002e620000000000 */
[----:B------:R-:W-:-:S04]  /*2150*/  PRMT R2, RZ, 0x654, R2 ;  /* 0x00000654ff027816 */ /* 0x000fc80000000002 */
[----:B-1----:R1:W-:Y:S01]  /*2160*/  SYNCS.ARRIVE.TRANS64.RED.A1T0 RZ, [R2+URZ], RZ ;  /* 0x000000ff02ff79a7 */ /* 0x0023e200081004ff */
[----:B--2---:R-:W-:-:S13]  /*2170*/  LOP3.LUT P2, RZ, R6, 0x1, RZ, 0xc0, !PT ;  /* 0x0000000106ff7812 */ /* 0x004fda000784c0ff */
[----:B------:R-:W-:Y:S01]  /*2180*/  @P2 SHF.R.U32.HI R3, RZ, 0x10, R5 ;  /* 0x00000010ff032819 */ /* 0x000fe20000011605 */
[----:B------:R-:W-:Y:S01]  /*2190*/  VOTEU.ANY UP0, P2 ;  /* 0x0000000000ff7886 */ /* 0x000fe20001000100 */
[----:B------:R-:W-:Y:S02]  /*21a0*/  @P2 MOV R10, R4 ;  /* 0x00000004000a2202 */ /* 0x000fe40000000f00 */
[----:B------:R-:W-:Y:S02]  /*21b0*/  @P2 R2UR.BROADCAST UR8, R3 ;  /* 0x00000000030822ca */ /* 0x000fe400008e0000 */
[----:B------:R-:W-:-:S11]  /*21c0*/  @P2 LOP3.LUT R9, R5, 0xffff, RZ, 0xc0, !PT ;  /* 0x0000ffff05092812 */ /* 0x000fd600078ec0ff */
[----:B------:R-:W-:Y:S01]  /*21d0*/  @UP0 UMOV UR36, UR8 ;  /* 0x0000000800240c82 */ /* 0x000fe20008000000 */
[----:B-1----:R-:W-:Y:S05]  /*21e0*/  @!P0 BRA `(.L_x_40) ;  /* 0x0000000000b88947 */ /* 0x002fea0003800000 */
[----:B------:R-:W3:Y:S01]  /*21f0*/  LDC.64 R4, c[0x0][0xb18] ;  /* 0x0002c600ff047b82 */ /* 0x000ee20000000a00 */
[----:B------:R-:W-:-:S07]  /*2200*/  ISETP.NE.AND P3, PT, R40, 0x1, PT ;  /* 0x000000012800780c */ /* 0x000fce0003f65270 */
[----:B------:R-:W1:Y:S08]  /*2210*/  LDC.64 R6, c[0x0][0xb10] ;  /* 0x0002c400ff067b82 */ /* 0x000e700000000a00 */
[----:B------:R-:W2:Y:S08]  /*2220*/  LDC R14, c[0x0][0xb20] ;  /* 0x0002c800ff0e7b82 */ /* 0x000eb00000000800 */
[----:B------:R-:W4:Y:S01]  /*2230*/  LDC R15, c[0x0][0xb0c] ;  /* 0x0002c300ff0f7b82 */ /* 0x000f220000000800 */
[----:B---3--:R-:W-:Y:S01]  /*2240*/  IMAD.HI.U32 R21, R0, R5, RZ ;  /* 0x0000000500157227 */ /* 0x008fe200078e00ff */
[----:B------:R-:W-:-:S03]  /*2250*/  ISETP.NE.AND P0, PT, R4, 0x1, PT ;  /* 0x000000010400780c */ /* 0x000fc60003f05270 */
[----:B------:R-:W-:-:S03]  /*2260*/  IMAD.HI.U32 R5, R9, R5, RZ ;  /* 0x0000000509057227 */ /* 0x000fc600078e00ff */
[----:B------:R-:W3:Y:S01]  /*2270*/  LDC.64 R2, c[0x0][0xb28] ;  /* 0x0002ca00ff027b82 */ /* 0x000ee20000000a00 */
[----:B-1----:R-:W-:-:S04]  /*2280*/  IMAD.HI.U32 R22, R8, R6, RZ ;  /* 0x0000000608167227 */ /* 0x002fc800078e00ff */
[----:B------:R-:W-:Y:S01]  /*2290*/  IMAD.HI.U32 R23, R10, R6, RZ ;  /* 0x000000060a177227 */ /* 0x000fe200078e00ff */
[----:B------:R-:W-:Y:S02]  /*22a0*/  SHF.R.U32.HI R22, RZ, R7, R22 ;  /* 0x00000007ff167219 */ /* 0x000fe40000011616 */
[-C--:B--2---:R-:W-:Y:S02]  /*22b0*/  SHF.R.U32.HI R21, RZ, R14.reuse, R21 ;  /* 0x0000000eff157219 */ /* 0x084fe40000011615 */
[----:B------:R-:W-:Y:S02]  /*22c0*/  SHF.R.U32.HI R5, RZ, R14, R5 ;  /* 0x0000000eff057219 */ /* 0x000fe40000011605 */
[----:B------:R-:W-:Y:S02]  /*22d0*/  SEL R21, R0, R21, !P0 ;  /* 0x0000001500157207 */ /* 0x000fe40004000000 */
[----:B------:R-:W-:Y:S02]  /*22e0*/  SHF.R.U32.HI R23, RZ, R7, R23 ;  /* 0x00000007ff177219 */ /* 0x000fe40000011617 */
[----:B----4-:R-:W-:-:S02]  /*22f0*/  ISETP.NE.AND P1, PT, R15, 0x1, PT ;  /* 0x000000010f00780c */ /* 0x010fc40003f25270 */
[----:B------:R-:W-:Y:S02]  /*2300*/  SEL R5, R9, R5, !P0 ;  /* 0x0000000509057207 */ /* 0x000fe40004000000 */
[----:B------:R-:W-:Y:S02]  /*2310*/  SEL R22, R8, R22, !P1 ;  /* 0x0000001608167207 */ /* 0x000fe40004800000 */
[----:B------:R-:W-:Y:S01]  /*2320*/  SEL R23, R10, R23, !P1 ;  /* 0x000000170a177207 */ /* 0x000fe20004800000 */
[----:B---3--:R-:W-:-:S04]  /*2330*/  IMAD.HI.U32 R20, R21, R2, RZ ;  /* 0x0000000215147227 */ /* 0x008fc800078e00ff */
        /* <DEDUP_REMOVED lines=10> */
[----:B------:R-:W-:-:S04]  /*23e0*/  @!P0 IMAD.HI.U32 R7, R23, R2, RZ ;  /* 0x0000000217078227 */ /* 0x000fc800078e00ff */
[----:B------:R-:W-:Y:S01]  /*23f0*/  IMAD.MOV R2, RZ, RZ, -R6 ;  /* 0x000000ffff027224 */ /* 0x000fe200078e0a06 */
[----:B------:R-:W-:Y:S02]  /*2400*/  @!P0 SHF.R.U32.HI R3, RZ, R3, R7 ;  /* 0x00000003ff038219 */ /* 0x000fe40000011607 */
[----:B------:R-:W-:Y:S01]  /*2410*/  IADD3 R7, PT, PT, -R5, RZ, RZ ;  /* 0x000000ff05077210 */ /* 0x000fe20007ffe1ff */
[----:B------:R-:W-:Y:S01]  /*2420*/  IMAD R2, R40, R2, R5 ;  /* 0x0000000228027224 */ /* 0x000fe200078e0205 */
        /* <DEDUP_REMOVED lines=10> */
.L_x_40:
[----:B------:R-:W1:Y:S02]  /*24d0*/  LDCU UR8, c[0x0][0xb30] ;  /* 0x00016600ff0877ac */ /* 0x000e640008000800 */
[----:B-1----:R-:W-:-:S09]  /*24e0*/  UISETP.NE.AND UP0, UPT, UR8, 0x1, UPT ;  /* 0x000000010800788c */ /* 0x002fd2000bf05270 */
[----:B------:R-:W-:Y:S05]  /*24f0*/  BRA.U UP0, `(.L_x_41) ;  /* 0x0000000100407547 */ /* 0x000fea000b800000 */
[----:B------:R-:W1:Y:S08]  /*2500*/  LDC.64 R4, c[0x0][0xb10] ;  /* 0x0002c400ff047b82 */ /* 0x000e700000000a00 */
[----:B------:R-:W2:Y:S08]  /*2510*/  LDC.64 R2, c[0x0][0xb18] ;  /* 0x0002c600ff027b82 */ /* 0x000eb00000000a00 */
[----:B------:R-:W4:Y:S08]  /*2520*/  LDC R6, c[0x0][0xb20] ;  /* 0x0002c800ff067b82 */ /* 0x000f300000000800 */
[----:B------:R-:W3:Y:S01]  /*2530*/  LDC R7, c[0x0][0xb0c] ;  /* 0x0002c300ff077b82 */ /* 0x000ee20000000800 */
[----:B-1----:R-:W-:-:S05]  /*2540*/  IMAD.HI.U32 R4, R10, R4, RZ ;  /* 0x000000040a047227 */ /* 0x002fca00078e00ff */
[----:B------:R-:W-:Y:S01]  /*2550*/  SHF.R.U32.HI R4, RZ, R5, R4 ;  /* 0x00000005ff047219 */ /* 0x000fe20000011604 */
[----:B--2---:R-:W-:Y:S01]  /*2560*/  IMAD.HI.U32 R3, R9, R3, RZ ;  /* 0x0000000309037227 */ /* 0x004fe200078e00ff */
[----:B------:R-:W-:-:S04]  /*2570*/  ISETP.NE.AND P0, PT, R2, 0x1, PT ;  /* 0x000000010200780c */ /* 0x000fc80003f05270 */
[----:B----4-:R-:W-:-:S04]  /*2580*/  SHF.R.U32.HI R3, RZ, R6, R3 ;  /* 0x00000006ff037219 */ /* 0x010fc80000011603 */
[----:B------:R-:W-:Y:S02]  /*2590*/  SEL R3, R9, R3, !P0 ;  /* 0x0000000309037207 */ /* 0x000fe40004000000 */
[----:B---3--:R-:W-:-:S04]  /*25a0*/  ISETP.NE.AND P1, PT, R7, 0x1, PT ;  /* 0x000000010700780c */ /* 0x008fc80003f25270 */
[----:B------:R-:W-:-:S05]  /*25b0*/  SEL R4, R10, R4, !P1 ;  /* 0x000000040a047207 */ /* 0x000fca0004800000 */
[----:B------:R-:W-:Y:S02]  /*25c0*/  IMAD.IADD R5, R3, 0x1, -R4 ;  /* 0x0000000103057824 */ /* 0x000fe400078e0a04 */
[----:B------:R-:W-:Y:S02]  /*25d0*/  IMAD.IADD R3, R4, 0x1, -R3 ;  /* 0x0000000104037824 */ /* 0x000fe400078e0a03 */
[----:B------:R-:W-:Y:S02]  /*25e0*/  IMAD R10, R5, R7, R10 ;  /* 0x00000007050a7224 */ /* 0x000fe400078e020a */
[----:B------:R-:W-:-:S07]  /*25f0*/  IMAD R9, R3, R2, R9 ;  /* 0x0000000203097224 */ /* 0x000fce00078e0209 */
.L_x_41:
[----:B------:R-:W-:Y:S01]  /*2600*/  VIADD R16, R16, 0x1 ;  /* 0x0000000110107836 */ /* 0x000fe20000000000 */
[----:B------:R-:W-:Y:S01]  /*2610*/  PLOP3.LUT P1, PT, PT, PT, PT, 0x80, 0x8 ;  /* 0x000000000008781c */ /* 0x000fe20003f2f070 */
[----:B------:R-:W-:Y:S02]  /*2620*/  IMAD.IADD R14, R10, 0x1, R91 ;  /* 0x000000010a0e7824 */ /* 0x000fe400078e025b */
[----:B------:R-:W-:Y:S01]  /*2630*/  IMAD.IADD R15, R9, 0x1, R90 ;  /* 0x00000001090f7824 */ /* 0x000fe200078e025a */
[----:B------:R-:W-:-:S04]  /*2640*/  ISETP.NE.AND P0, PT, R16, 0x2, PT ;  /* 0x000000021000780c */ /* 0x000fc80003f05270 */
[----:B------:R-:W-:Y:S02]  /*2650*/  SEL R2, RZ, 0x1, P0 ;  /* 0x00000001ff027807 */ /* 0x000fe40000000000 */
[----:B------:R-:W-:Y:S02]  /*2660*/  SEL R16, R16, RZ, P0 ;  /* 0x000000ff10107207 */ /* 0x000fe40000000000 */
[----:B------:R-:W-:Y:S01]  /*2670*/  LOP3.LUT R13, R13, R2, RZ, 0x3c, !PT ;  /* 0x000000020d0d7212 */ /* 0x000fe200078e3cff */
[----:B------:R-:W-:Y:S06]  /*2680*/  @P2 BRA `(.L_x_42) ;  /* 0xfffffff000582947 */ /* 0x000fec000383ffff */
[----:B------:R-:W-:Y:S01]  /*2690*/  UIADD3 UR6, UPT, UPT, UR6, 0x40, URZ ;  /* 0x0000004006067890 */ /* 0x000fe2000fffe0ff */
[----:B------:R-:W-:-:S03]  /*26a0*/  SHF.L.U32 R2, R17, 0x1f, RZ ;  /* 0x0000001f11027819 */ /* 0x000fc600000006ff */
[----:B------:R-:W-:-:S09]  /*26b0*/  ULEA UR4, UR23, UR6, 0x3 ;  /* 0x0000000617047291 */ /* 0x000fd2000f8e18ff */
[----:B------:R-:W1:Y:S02]  /*26c0*/  SYNCS.PHASECHK.TRANS64.TRYWAIT P0, [UR4], R2 ;  /* 0x00000002ff0075a7 */ /* 0x000e640008001104 */
[----:B-1----:R-:W-:Y:S05]  /*26d0*/  @!P0 BRA `(.L_x_43) ;  /* 0x0000007400348947 */ /* 0x002fea0003800000 */
.L_x_158:
[----:B------:R-:W-:-:S04]  /*26e0*/  UIADD3 UR5, UPT, UPT, UR23, 0x1, URZ ;  /* 0x0000000117057890 */ /* 0x000fc8000fffe0ff */
[----:B------:R-:W-:-:S04]  /*26f0*/  UISETP.NE.AND UP0, UPT, UR5, 0x8, UPT ;  /* 0x000000080500788c */ /* 0x000fc8000bf05270 */
[----:B------:R-:W-:Y:S02]  /*2700*/  USEL UR7, URZ, 0x1, UP0 ;  /* 0x00000001ff077887 */ /* 0x000fe40008000000 */
[----:B------:R-:W-:-:S04]  /*2710*/  USEL UR5, UR5, URZ, UP0 ;  /* 0x000000ff05057287 */ /* 0x000fc80008000000 */
[----:B------:R-:W-:Y:S01]  /*2720*/  ULEA UR4, UR5, UR6, 0x3 ;  /* 0x0000000605047291 */ /* 0x000fe2000f8e18ff */
[----:B-1----:R-:W-:-:S04]  /*2730*/  LOP3.LUT R2, R17, UR7, RZ, 0x3c, !PT ;  /* 0x0000000711027c12 */ /* 0x002fc8000f8e3cff */
[----:B------:R-:W-:-:S04]  /*2740*/  SHF.L.U32 R3, R2, 0x1f, RZ ;  /* 0x0000001f02037819 */ /* 0x000fc800000006ff */
[----:B------:R-:W1:Y:S02]  /*2750*/  SYNCS.PHASECHK.TRANS64.TRYWAIT P0, [UR4], R3 ;  /* 0x00000003ff0075a7 */ /* 0x000e640008001104 */
[----:B-1----:R-:W-:Y:S05]  /*2760*/  @!P0 BRA `(.L_x_44) ;  /* 0x0000007400288947 */ /* 0x002fea0003800000 */
.L_x_160:
[----:B------:R-:W-:-:S04]  /*2770*/  UIADD3 UR5, UPT, UPT, UR5, 0x1, URZ ;  /* 0x0000000105057890 */ /* 0x000fc8000fffe0ff */
[----:B------:R-:W-:-:S04]  /*2780*/  UISETP.NE.AND UP0, UPT, UR5, 0x8, UPT ;  /* 0x000000080500788c */ /* 0x000fc8000bf05270 */
[----:B------:R-:W-:Y:S02]  /*2790*/  USEL UR7, URZ, 0x1, UP0 ;  /* 0x00000001ff077887 */ /* 0x000fe40008000000 */
[----:B------:R-:W-:-:S04]  /*27a0*/  USEL UR5, UR5, URZ, UP0 ;  /* 0x000000ff05057287 */ /* 0x000fc80008000000 */
[----:B------:R-:W-:Y:S01]  /*27b0*/  ULEA UR4, UR5, UR6, 0x3 ;  /* 0x0000000605047291 */ /* 0x000fe2000f8e18ff */
[----:B------:R-:W-:-:S04]  /*27c0*/  LOP3.LUT R2, R2, UR7, RZ, 0x3c, !PT ;  /* 0x0000000702027c12 */ /* 0x000fc8000f8e3cff */
[----:B-1----:R-:W-:-:S04]  /*27d0*/  SHF.L.U32 R3, R2, 0x1f, RZ ;  /* 0x0000001f02037819 */ /* 0x002fc800000006ff */
[----:B------:R-:W1:Y:S02]  /*27e0*/  SYNCS.PHASECHK.TRANS64.TRYWAIT P0, [UR4], R3 ;  /* 0x00000003ff0075a7 */ /* 0x000e640008001104 */
[----:B-1----:R-:W-:Y:S05]  /*27f0*/  @!P0 BRA `(.L_x_45) ;  /* 0x00000074001c8947 */ /* 0x002fea0003800000 */
.L_x_162:
        /* <DEDUP_REMOVED lines=9> */
.L_x_164:
        /* <DEDUP_REMOVED lines=9> */
.L_x_166:
        /* <DEDUP_REMOVED lines=9> */
.L_x_168:
        /* <DEDUP_REMOVED lines=9> */
.L_x_170:
[----:B------:R-:W-:-:S04]  /*2a40*/  UIADD3 UR5, UPT, UPT, UR5, 0x1, URZ ;  /* 0x0000000105057890 */ /* 0x000fc8000fffe0ff */
[----:B------:R-:W-:-:S04]  /*2a50*/  UISETP.NE.AND UP0, UPT, UR5, 0x8, UPT ;  /* 0x000000080500788c */ /* 0x000fc8000bf05270 */
[----:B------:R-:W-:Y:S02]  /*2a60*/  USEL UR4, URZ, 0x1, UP0 ;  /* 0x00000001ff047887 */ /* 0x000fe40008000000 */
[----:B------:R-:W-:-:S04]  /*2a70*/  USEL UR5, UR5, URZ, UP0 ;  /* 0x000000ff05057287 */ /* 0x000fc80008000000 */
[----:B------:R-:W-:Y:S01]  /*2a80*/  ULEA UR5, UR5, UR6, 0x3 ;  /* 0x0000000605057291 */ /* 0x000fe2000f8e18ff */
[----:B------:R-:W-:-:S04]  /*2a90*/  LOP3.LUT R2, R2, UR4, RZ, 0x3c, !PT ;  /* 0x0000000402027c12 */ /* 0x000fc8000f8e3cff */
[----:B------:R-:W-:Y:S01]  /*2aa0*/  SHF.L.U32 R2, R2, 0x1f, RZ ;  /* 0x0000001f02027819 */ /* 0x000fe200000006ff */
[----:B-1-3--:R-:W-:-:S07]  /*2ab0*/  IMAD.U32 R0, RZ, RZ, UR5 ;  /* 0x00000005ff007e24 */ /* 0x00afce000f8e00ff */
.L_x_50:
[----:B-1----:R1:W2:Y:S02]  /*2ac0*/  SYNCS.PHASECHK.TRANS64.TRYWAIT P0, [R0+URZ], R2 ;  /* 0x00000002000075a7 */ /* 0x0022a400080011ff */
[----:B--2---:R-:W-:Y:S05]  /*2ad0*/  @!P0 NANOSLEEP.SYNCS 0x989680 ;  /* 0x009896800000895d */ /* 0x004fea0003900000 */
[----:B------:R-:W2:Y:S02]  /*2ae0*/  @!P0 SYNCS.PHASECHK.TRANS64 P0, [R0+URZ], R2 ;  /* 0x00000002000085a7 */ /* 0x000ea400080010ff */
[----:B--2---:R-:W-:Y:S05]  /*2af0*/  @P0 EXIT ;  /* 0x000000000000094d */ /* 0x004fea0003800000 */
[----:B------:R-:W-:Y:S05]  /*2b00*/  BRA `(.L_x_50) ;  /* 0xfffffffc00ec7947 */ /* 0x000fea000383ffff */
.L_x_22:
[----:B------:R-:W-:-:S04]  /*2b10*/  UISETP.NE.AND UP1, UPT, UR37, URZ, UPT ;  /* 0x000000ff2500728c */ /* 0x000fc8000bf25270 */
[----:B------:R-:W-:-:S09]  /*2b20*/  UISETP.NE.OR UP1, UPT, UR10, 0x1, UP1 ;  /* 0x000000010a00788c */ /* 0x000fd20008f25670 */
[----:B------:R-:W-:Y:S05]  /*2b30*/  BRA.U UP1, `(.L_x_51) ;  /* 0x00000005014c7547 */ /* 0x000fea000b800000 */
[----:B------:R-:W-:Y:S01]  /*2b40*/  HFMA2 R11, -RZ, RZ, 0, 0 ;  /* 0x00000000ff0b7431 */ /* 0x000fe200000001ff */
[----:B------:R-:W-:Y:S01]  /*2b50*/  ISETP.GE.U32.AND P2, PT, R10, 0x2, PT ;  /* 0x000000020a00780c */ /* 0x000fe20003f46070 */
[----:B------:R-:W-:Y:S01]  /*2b60*/  IMAD.MOV.U32 R12, RZ, RZ, 0x1 ;  /* 0x00000001ff0c7424 */ /* 0x000fe200078e00ff */
[----:B------:R-:W-:Y:S01]  /*2b70*/  CS2R R8, SRZ ;  /* 0x0000000000087805 */ /* 0x000fe2000001ff00 */
[----:B------:R-:W-:Y:S01]  /*2b80*/  IMAD.MOV.U32 R3, RZ, RZ, RZ ;  /* 0x000000ffff037224 */ /* 0x000fe200078e00ff */
[----:B------:R-:W-:Y:S01]  /*2b90*/  UMOV UR4, 0x400 ;  /* 0x0000040000047882 */ /* 0x000fe20000000000 */
[----:B------:R-:W-:Y:S01]  /*2ba0*/  UMOV UR6, URZ ;  /* 0x000000ff00067c82 */ /* 0x000fe20008000000 */
[----:B------:R-:W-:-:S12]  /*2bb0*/  ULEA UR37, UR37, UR4, 0x18 ;  /* 0x0000000425257291 */ /* 0x000fd8000f8ec0ff */
.L_x_55:
[----:B------:R-:W-:Y:S02]  /*2bc0*/  LEA R0, R3, UR37, 0x3 ;  /* 0x0000002503007c11 */ /* 0x000fe4000f8e18ff */
[----:B------:R-:W-:-:S03]  /*2bd0*/  SHF.L.U32 R4, R8, 0x1f, RZ ;  /* 0x0000001f08047819 */ /* 0x000fc600000006ff */
[----:B------:R-:W-:Y:S01]  /*2be0*/  VIADD R5, R0, 0x140 ;  /* 0x0000014000057836 */ /* 0x000fe20000000000 */
[----:B------:R-:W1:Y:S02]  /*2bf0*/  SYNCS.PHASECHK.TRANS64.TRYWAIT P0, [R0+URZ+0x130], R4 ;  /* 0x00013004000075a7 */ /* 0x000e6400080011ff */
[----:B-1----:R-:W-:Y:S05]  /*2c00*/  @!P0 BRA `(.L_x_52) ;  /* 0x0000007000908947 */ /* 0x002fea0003800000 */
.L_x_171:
[----:B------:R-:W-:Y:S01]  /*2c10*/  ULEA UR5, UR6, UR37, 0x3 ;  /* 0x0000002506057291 */ /* 0x000fe2000f8e18ff */
[----:B-1----:R-:W-:Y:S01]  /*2c20*/  PRMT R0, RZ, 0x654, R5 ;  /* 0x00000654ff007816 */ /* 0x002fe20000000005 */
[----:B------:R-:W-:Y:S01]  /*2c30*/  @!P2 IMAD.MOV.U32 R4, RZ, RZ, 0x10 ;  /* 0x00000010ff04a424 */ /* 0x000fe200078e00ff */
[----:B------:R-:W-:Y:S01]  /*2c40*/  SHF.L.U32 R5, R12, 0x1f, RZ ;  /* 0x0000001f0c057819 */ /* 0x000fe200000006ff */
[----:B------:R-:W-:Y:S01]  /*2c50*/  UIADD3 UR4, UPT, UPT, UR5, 0xd0, URZ ;  /* 0x000000d005047890 */ /* 0x000fe2000fffe0ff */
[----:B------:R1:W-:Y:S05]  /*2c60*/  SYNCS.ARRIVE.TRANS64.RED.A1T0 RZ, [R0+URZ], RZ ;  /* 0x000000ff00ff79a7 */ /* 0x0003ea00081004ff */
[----:B------:R-:W-:Y:S01]  /*2c70*/  IMAD.U32 R6, RZ, RZ, UR4 ;  /* 0x00000004ff067e24 */ /* 0x000fe2000f8e00ff */
[----:B------:R-:W2:Y:S04]  /*2c80*/  SYNCS.PHASECHK.TRANS64.TRYWAIT P0, [UR5+0xe0], R5 ;  /* 0x0000e005ff0075a7 */ /* 0x000ea80008001105 */
[----:B------:R-:W-:Y:S01]  /*2c90*/  PRMT R6, R10, 0x654, R6 ;  /* 0x000006540a067816 */ /* 0x000fe20000000006 */
[----:B-12---:R-:W-:Y:S06]  /*2ca0*/  @!P0 BRA `(.L_x_53) ;  /* 0x00000070007c8947 */ /* 0x006fec0003800000 */
.L_x_173:
[----:B------:R-:W-:Y:S01]  /*2cb0*/  ULEA UR4, UR6, UR37, 0x4 ;  /* 0x0000002506047291 */ /* 0x000fe2000f8e20ff */
[----:B------:R-:W-:Y:S01]  /*2cc0*/  SEL R2, R6, R2, !P2 ;  /* 0x0000000206027207 */ /* 0x000fe20005000000 */
[----:B------:R-:W-:Y:S01]  /*2cd0*/  UIADD3 UR5, UPT, UPT, UR5, 0xd0, URZ ;  /* 0x000000d005057890 */ /* 0x000fe2000fffe0ff */
[----:B-1----:R-:W-:Y:S01]  /*2ce0*/  LEA R0, R11, UR37, 0x3 ;  /* 0x000000250b007c11 */ /* 0x002fe2000f8e18ff */
[----:B------:R-:W-:Y:S01]  /*2cf0*/  UIADD3 UR4, UPT, UPT, UR4, 0x160, URZ ;  /* 0x0000016004047890 */ /* 0x000fe2000fffe0ff */
[----:B------:R1:W-:Y:S01]  /*2d00*/  @!P2 SYNCS.ARRIVE.TRANS64.RED RZ, [R2+URZ], R4 ;  /* 0x0000000402ffa9a7 */ /* 0x0003e200080004ff */
[----:B------:R-:W-:Y:S01]  /*2d10*/  UIADD3 UR6, UPT, UPT, UR6, 0x1, URZ ;  /* 0x0000000106067890 */ /* 0x000fe2000fffe0ff */
[----:B------:R-:W-:-:S03]  /*2d20*/  VIADD R3, R3, 0x1 ;  /* 0x0000000103037836 */ /* 0x000fc60000000000 */
[----:B------:R-:W-:Y:S02]  /*2d30*/  UISETP.NE.AND UP0, UPT, UR6, 0x2, UPT ;  /* 0x000000020600788c */ /* 0x000fe4000bf05270 */
[----:B------:R-:W-:Y:S01]  /*2d40*/  ISETP.NE.AND P0, PT, R3, 0x2, PT ;  /* 0x000000020300780c */ /* 0x000fe20003f05270 */
[----:B------:R-:W-:Y:S06]  /*2d50*/  UGETNEXTWORKID.BROADCAST [UR4], [UR5] ;  /* 0x00000000040073ca */ /* 0x000fec0008000100 */
[----:B------:R-:W-:Y:S02]  /*2d60*/  USEL UR4, URZ, 0x1, UP0 ;  /* 0x00000001ff047887 */ /* 0x000fe40008000000 */
[----:B------:R-:W-:-:S04]  /*2d70*/  USEL UR6, UR6, URZ, UP0 ;  /* 0x000000ff06067287 */ /* 0x000fc80008000000 */
[----:B------:R-:W-:Y:S02]  /*2d80*/  LOP3.LUT R12, R12, UR4, RZ, 0x3c, !PT ;  /* 0x000000040c0c7c12 */ /* 0x000fe4000f8e3cff */
[----:B-1----:R-:W-:-:S04]  /*2d90*/  SHF.L.U32 R4, R9, 0x1f, RZ ;  /* 0x0000001f09047819 */ /* 0x002fc800000006ff */
[----:B------:R-:W1:Y:S02]  /*2da0*/  SYNCS.PHASECHK.TRANS64.TRYWAIT P1, [R0+URZ+0xd0], R4 ;  /* 0x0000d004000075a7 */ /* 0x000e6400080211ff */
[----:B-1----:R-:W-:Y:S05]  /*2db0*/  @!P1 BRA `(.L_x_54) ;  /* 0x0000007000509947 */ /* 0x002fea0003800000 */
.L_x_174:
[----:B-1----:R-:W-:Y:S01]  /*2dc0*/  LEA R4, R11, UR37, 0x4 ;  /* 0x000000250b047c11 */ /* 0x002fe2000f8e20ff */
[----:B------:R-:W-:Y:S01]  /*2dd0*/  VIADD R0, R0, 0xe0 ;  /* 0x000000e000007836 */ /* 0x000fe20000000000 */
[----:B------:R-:W-:Y:S01]  /*2de0*/  SEL R3, R3, RZ, P0 ;  /* 0x000000ff03037207 */ /* 0x000fe20000000000 */
[----:B------:R-:W-:-:S03]  /*2df0*/  VIADD R11, R11, 0x1 ;  /* 0x000000010b0b7836 */ /* 0x000fc60000000000 */
[----:B------:R-:W1:Y:S01]  /*2e00*/  LDS.128 R4, [R4+0x160] ;  /* 0x0001600004047984 */ /* 0x000e620000000c00 */
[----:B------:R-:W-:Y:S02]  /*2e10*/  PRMT R0, RZ, 0x654, R0 ;  /* 0x00000654ff007816 */ /* 0x000fe40000000000 */
[C---:B------:R-:W-:Y:S01]  /*2e20*/  ISETP.NE.AND P1, PT, R11.reuse, 0x2, PT ;  /* 0x000000020b00780c */ /* 0x040fe20003f25270 */
[----:B------:R-:W-:Y:S01]  /*2e30*/  @!PT LDS RZ, [RZ] ;  /* 0x00000000fffff984 */ /* 0x000fe20000000800 */
[----:B------:R-:W-:Y:S01]  /*2e40*/  @!PT LDS RZ, [RZ] ;  /* 0x00000000fffff984 */ /* 0x000fe20000000800 */
[----:B------:R-:W-:Y:S01]  /*2e50*/  @!PT LDS RZ, [RZ] ;  /* 0x00000000fffff984 */ /* 0x000fe20000000800 */
[----:B------:R-:W-:Y:S01]  /*2e60*/  @!PT LDS RZ, [RZ] ;  /* 0x00000000fffff984 */ /* 0x000fe20000000800 */
[----:B------:R2:W-:Y:S06]  /*2e70*/  MEMBAR.ALL.CTA ;  /* 0x0000000000007992 */ /* 0x0005ec0000008000 */
[----:B--2---:R-:W2:Y:S01]  /*2e80*/  FENCE.VIEW.ASYNC.S ;  /* 0x00000000000073c6 */ /* 0x004ea20000000000 */
[----:B------:R-:W-:Y:S01]  /*2e90*/  SEL R11, R11, RZ, P1 ;  /* 0x000000ff0b0b7207 */ /* 0x000fe20000800000 */
[----:B--2---:R2:W-:Y:S01]  /*2ea0*/  SYNCS.ARRIVE.TRANS64.RED.A1T0 RZ, [R0+URZ], RZ ;  /* 0x000000ff00ff79a7 */ /* 0x0045e200081004ff */
[----:B-1----:R-:W-:-:S02]  /*2eb0*/  LOP3.LUT P3, RZ, R6, 0x1, RZ, 0xc0, !PT ;  /* 0x0000000106ff7812 */ /* 0x002fc4000786c0ff */
[----:B------:R-:W-:-:S04]  /*2ec0*/  SEL R4, RZ, 0x1, P1 ;  /* 0x00000001ff047807 */ /* 0x000fc80000800000 */
[----:B------:R-:W-:Y:S02]  /*2ed0*/  LOP3.LUT R9, R9, R4, RZ, 0x3c, !PT ;  /* 0x0000000409097212 */ /* 0x000fe400078e3cff */
[----:B--2---:R-:W-:-:S04]  /*2ee0*/  SEL R0, RZ, 0x1, P0 ;  /* 0x00000001ff007807 */ /* 0x004fc80000000000 */
[----:B------:R-:W-:Y:S01]  /*2ef0*/  LOP3.LUT R8, R8, R0, RZ, 0x3c, !PT ;  /* 0x0000000008087212 */ /* 0x000fe200078e3cff */
[----:B------:R-:W-:Y:S06]  /*2f00*/  @P3 BRA `(.L_x_55) ;  /* 0xfffffffc002c3947 */ /* 0x000fec000383ffff */
[----:B------:R-:W-:Y:S01]  /*2f10*/  ULEA UR5, UR6, UR37, 0x3 ;  /* 0x0000002506057291 */ /* 0x000fe2000f8e18ff */
[----:B------:R-:W-:-:S08]  /*2f20*/  SHF.L.U32 R2, R12, 0x1f, RZ ;  /* 0x0000001f0c027819 */ /* 0x000fd000000006ff */
[----:B------:R-:W1:Y:S02]  /*2f30*/  SYNCS.PHASECHK.TRANS64 P0, [UR5+0xe0], R2 ;  /* 0x0000e002ff0075a7 */ /* 0x000e640008001005 */
[----:B-1----:R-:W-:Y:S05]  /*2f40*/  @P0 BRA `(.L_x_56) ;  /* 0x0000000000080947 */ /* 0x002fea0003800000 */
[----:B------:R-:W1:Y:S02]  /*2f50*/  SYNCS.PHASECHK.TRANS64.TRYWAIT P0, [UR5+0xe0], R2 ;  /* 0x0000e002ff0075a7 */ /* 0x000e640008001105 */
[----:B-1----:R-:W-:Y:S05]  /*2f60*/  @!P0 BRA `(.L_x_57) ;  /* 0x0000006c00f88947 */ /* 0x002fea0003800000 */
.L_x_56:
[----:B------:R-:W-:-:S04]  /*2f70*/  UIADD3 UR4, UPT, UPT, UR6, 0x1, URZ ;  /* 0x0000000106047890 */ /* 0x000fc8000fffe0ff */
[----:B------:R-:W-:-:S04]  /*2f80*/  UISETP.NE.AND UP0, UPT, UR4, 0x2, UPT ;  /* 0x000000020400788c */ /* 0x000fc8000bf05270 */
[----:B------:R-:W-:Y:S02]  /*2f90*/  USEL UR7, URZ, 0x1, UP0 ;  /* 0x00000001ff077887 */ /* 0x000fe40008000000 */
[----:B------:R-:W-:-:S04]  /*2fa0*/  USEL UR4, UR4, URZ, UP0 ;  /* 0x000000ff04047287 */ /* 0x000fc80008000000 */
[----:B------:R-:W-:Y:S01]  /*2fb0*/  ULEA UR4, UR4, UR37, 0x3 ;  /* 0x0000002504047291 */ /* 0x000fe2000f8e18ff */
[----:B-1----:R-:W-:-:S04]  /*2fc0*/  LOP3.LUT R2, R12, UR7, RZ, 0x3c, !PT ;  /* 0x000000070c027c12 */ /* 0x002fc8000f8e3cff */
[----:B------:R-:W-:-:S04]  /*2fd0*/  SHF.L.U32 R0, R2, 0x1f, RZ ;  /* 0x0000001f02007819 */ /* 0x000fc800000006ff */
[----:B------:R-:W1:Y:S02]  /*2fe0*/  SYNCS.PHASECHK.TRANS64 P0, [UR4+0xe0], R0 ;  /* 0x0000e000ff0075a7 */ /* 0x000e640008001004 */
[----:B-1----:R-:W-:Y:S05]  /*2ff0*/  @P0 EXIT ;  /* 0x000000000000094d */ /* 0x002fea0003800000 */
[----:B------:R-:W-:Y:S02]  /*3000*/  SHF.L.U32 R2, R2, 0x1f, RZ ;  /* 0x0000001f02027819 */ /* 0x000fe400000006ff */
[----:B------:R-:W-:-:S07]  /*3010*/  MOV R0, UR4 ;  /* 0x0000000400007c02 */ /* 0x000fce0008000f00 */
.L_x_58:
[----:B-1----:R1:W2:Y:S02]  /*3020*/  SYNCS.PHASECHK.TRANS64.TRYWAIT P0, [R0+URZ+0xe0], R2 ;  /* 0x0000e002000075a7 */ /* 0x0022a400080011ff */
[----:B--2---:R-:W-:Y:S05]  /*3030*/  @!P0 NANOSLEEP.SYNCS 0x989680 ;  /* 0x009896800000895d */ /* 0x004fea0003900000 */
[----:B------:R-:W2:Y:S02]  /*3040*/  @!P0 SYNCS.PHASECHK.TRANS64 P0, [R0+URZ+0xe0], R2 ;  /* 0x0000e002000085a7 */ /* 0x000ea400080010ff */
[----:B--2---:R-:W-:Y:S05]  /*3050*/  @P0 EXIT ;  /* 0x000000000000094d */ /* 0x004fea0003800000 */
[----:B------:R-:W-:Y:S05]  /*3060*/  BRA `(.L_x_58) ;  /* 0xfffffffc00ec7947 */ /* 0x000fea000383ffff */
.L_x_51:
[----:B------:R-:W-:Y:S05]  /*3070*/  BRA.U UP4, `(.L_x_59) ;  /* 0x0000001104d87547 */ /* 0x000fea000b800000 */
[----:B------:R-:W-:Y:S01]  /*3080*/  UMOV UR6, 0x40 ;  /* 0x0000004000067882 */ /* 0x000fe20000000000 */
[----:B------:R-:W-:Y:S01]  /*3090*/  NOP ;  /* 0x0000000000007918 */ /* 0x000fe20000000000 */
[----:B------:R-:W-:Y:S01]  /*30a0*/  ULEA UR6, UR37, UR6, 0x18 ;  /* 0x0000000625067291 */ /* 0x000fe2000f8ec0ff */
[----:B------:R-:W-:Y:S02]  /*30b0*/  UMOV UR7, 0x400 ;  /* 0x0000040000077882 */ /* 0x000fe40000000000 */
[----:B------:R-:W-:-:S06]  /*30c0*/  ULEA UR37, UR37, UR7, 0x18 ;  /* 0x0000000725257291 */ /* 0x000fcc000f8ec0ff */
[----:B------:R-:W1:Y:S02]  /*30d0*/  LDS.U8 R2, [UR6+0x1c] ;  /* 0x00001c06ff027984 */ /* 0x000e640008000000 */
[----:B-1----:R-:W-:-:S13]  /*30e0*/  ISETP.NE.AND P0, PT, R2, RZ, PT ;  /* 0x000000ff0200720c */ /* 0x002fda0003f05270 */
[----:B------:R-:W-:Y:S05]  /*30f0*/  @P0 BRA `(.L_x_60) ;  /* 0x0000000400080947 */ /* 0x000fea0003800000 */
[----:B------:R-:W-:Y:S02]  /*3100*/  UISETP.NE.U32.AND UP0, UPT, UR5, 0x1, UPT ;  /* 0x000000010500788c */ /* 0x000fe4000bf05070 */
[----:B------:R-:W-:-:S07]  /*3110*/  UIADD3 UR8, UPT, UPT, UR6, 0x8, URZ ;  /* 0x0000000806087890 */ /* 0x000fce000fffe0ff */
[----:B------:R-:W-:Y:S05]  /*3120*/  BRA.U !UP0, `(.L_x_61) ;  /* 0x00000001089c7547 */ /* 0x000fea000b800000 */
[----:B------:R-:W-:Y:S01]  /*3130*/  ELECT P0, URZ, PT ;  /* 0x0000000000ff782f */ /* 0x000fe20003800000 */
[----:B------:R-:W-:-:S12]  /*3140*/  BSSY B0, `(.L_x_61) ;  /* 0x0000025000007945 */ /* 0x000fd80003800000 */
[----:B------:R-:W-:Y:S05]  /*3150*/  @!P0 BRA `(.L_x_62) ;  /* 0x00000000008c8947 */ /* 0x000fea0003800000 */
[----:B------:R-:W-:-:S05]  /*3160*/  UMOV UR7, 0x10 ;  /* 0x0000001000077882 */ /* 0x000fca0000000000 */
[----:B------:R-:W-:Y:S04]  /*3170*/  DEPBAR.LE SB1, 0x36 ;  /* 0x00009d800000791a */ /* 0x000fe80000000000 */
[----:B------:R-:W1:Y:S02]  /*3180*/  UTCATOMSWS.2CTA.FIND_AND_SET.ALIGN UP1, UR7, UR7 ;  /* 0x00000007000775e3 */ /* 0x000e640008220800 */
[----:B-1----:R-:W-:Y:S01]  /*3190*/  MOV R10, UR7 ;  /* 0x00000007000a7c02 */ /* 0x002fe20008000f00 */
[----:B------:R-:W-:Y:S06]  /*31a0*/  BRA.U UP1, `(.L_x_63) ;  /* 0x0000000101187547 */ /* 0x000fec000b800000 */
.L_x_64:
[----:B------:R-:W-:Y:S05]  /*31b0*/  NANOSLEEP 0x64 ;  /* 0x000000640000795d */ /* 0x000fea0003800000 */
[----:B------:R-:W-:-:S05]  /*31c0*/  UMOV UR7, 0x10 ;  /* 0x0000001000077882 */ /* 0x000fca0000000000 */
[----:B------:R-:W-:Y:S04]  /*31d0*/  DEPBAR.LE SB1, 0x36 ;  /* 0x00009d800000791a */ /* 0x000fe80000000000 */
[----:B------:R-:W1:Y:S02]  /*31e0*/  UTCATOMSWS.2CTA.FIND_AND_SET.ALIGN UP1, UR7, UR7 ;  /* 0x00000007000775e3 */ /* 0x000e640008220800 */
[----:B-1----:R-:W-:Y:S01]  /*31f0*/  MOV R10, UR7 ;  /* 0x00000007000a7c02 */ /* 0x002fe20008000f00 */
[----:B------:R-:W-:Y:S05]  /*3200*/  BRA.U !UP1, `(.L_x_64) ;  /* 0xfffffffd09e87547 */ /* 0x000fea000b83ffff */
.L_x_63:
[----:B------:R-:W1:Y:S01]  /*3210*/  LDS R5, [UR6+0x10] ;  /* 0x00001006ff057984 */ /* 0x000e620008000800 */
[----:B------:R-:W-:Y:S01]  /*3220*/  IMAD.U32 R3, RZ, RZ, UR37 ;  /* 0x00000025ff037e24 */ /* 0x000fe2000f8e00ff */
[----:B------:R-:W-:-:S03]  /*3230*/  MOV R2, UR4 ;  /* 0x0000000400027c02 */ /* 0x000fc60008000f00 */
[----:B------:R-:W-:Y:S01]  /*3240*/  VIADD R3, R3, 0x180 ;  /* 0x0000018003037836 */ /* 0x000fe20000000000 */
[----:B-1----:R-:W-:-:S04]  /*3250*/  SHF.L.U32 R5, R5, 0x1f, RZ ;  /* 0x0000001f05057819 */ /* 0x002fc800000006ff */
[----:B------:R-:W1:Y:S02]  /*3260*/  SYNCS.PHASECHK.TRANS64.TRYWAIT P0, [UR6+0x8], R5 ;  /* 0x00000805ff0075a7 */ /* 0x000e640008001106 */
[----:B-1----:R-:W-:Y:S05]  /*3270*/  @P0 BRA `(.L_x_65) ;  /* 0x0000000000080947 */ /* 0x002fea0003800000 */
[----:B------:R-:W1:Y:S02]  /*3280*/  SYNCS.PHASECHK.TRANS64.TRYWAIT P0, [UR6+0x8], R5 ;  /* 0x00000805ff0075a7 */ /* 0x000e640008001106 */
[----:B-1----:R-:W-:Y:S05]  /*3290*/  @!P0 BRA `(.L_x_66) ;  /* 0x0000006c00448947 */ /* 0x002fea0003800000 */
.L_x_65:
[----:B-1----:R-:W-:Y:S01]  /*32a0*/  HFMA2 R4, -RZ, RZ, 0, 5.9604644775390625e-08 ;  /* 0x00000001ff047431 */ /* 0x002fe200000001ff */
[----:B------:R-:W-:Y:S01]  /*32b0*/  UPRMT UR7, UR4, 0x654, UR8 ;  /* 0x0000065404077896 */ /* 0x000fe20008000008 */
[----:B------:R-:W-:Y:S01]  /*32c0*/  IMAD.MOV.U32 R7, RZ, RZ, 0xffff ;  /* 0x0000ffffff077424 */ /* 0x000fe200078e00ff */
[----:B------:R-:W-:Y:S01]  /*32d0*/  PRMT R2, R2, 0x654, R3 ;  /* 0x0000065402027816 */ /* 0x000fe20000000003 */
[----:B------:R-:W-:Y:S02]  /*32e0*/  IMAD.MOV.U32 R5, RZ, RZ, 0x4 ;  /* 0x00000004ff057424 */ /* 0x000fe400078e00ff */
[----:B------:R-:W-:Y:S01]  /*32f0*/  IMAD.SHL.U32 R9, R10, 0x20, RZ ;  /* 0x000000200a097824 */ /* 0x000fe200078e00ff */
[----:B------:R-:W-:Y:S02]  /*3300*/  MOV R3, UR7 ;  /* 0x0000000700037c02 */ /* 0x000fe40008000f00 */
[-C--:B------:R-:W-:Y:S01]  /*3310*/  SHF.L.U32 R7, R7, R10.reuse, RZ ;  /* 0x0000000a07077219 */ /* 0x080fe200000006ff */
[----:B------:R1:W-:Y:S01]  /*3320*/  SYNCS.ARRIVE.TRANS64.RED RZ, [UR7], R5 ;  /* 0x00000005ffff79a7 */ /* 0x0003e20008000407 */
[----:B------:R-:W-:Y:S01]  /*3330*/  SHF.L.U32 R6, R4, R10, RZ ;  /* 0x0000000a04067219 */ /* 0x000fe200000006ff */
[----:B------:R1:W-:Y:S04]  /*3340*/  STS [UR37+0x180], R9 ;  /* 0x00018009ff007988 */ /* 0x0003e80008000825 */
[----:B------:R1:W-:Y:S04]  /*3350*/  STAS [R2.64], R10 ;  /* 0x0000000a02007dbd */ /* 0x0003e8000c0008ff */
[----:B------:R1:W-:Y:S04]  /*3360*/  ATOMS.OR RZ, [UR6+0x14], R7 ;  /* 0x00001407ffff798c */ /* 0x0003e8000b000006 */
[----:B------:R1:W-:Y:S04]  /*3370*/  ATOMS.OR RZ, [UR6+0x18], R6 ;  /* 0x00001806ffff798c */ /* 0x0003e8000b000006 */
[----:B------:R1:W-:Y:S02]  /*3380*/  ATOMS.XOR RZ, [UR6+0x10], R4 ;  /* 0x00001004ffff798c */ /* 0x0003e4000b800006 */
.L_x_62:
[----:B------:R-:W-:Y:S05]  /*3390*/  BSYNC B0 ;  /* 0x0000000000007941 */ /* 0x000fea0003800000 */
.L_x_61:
[----:B------:R-:W-:Y:S05]  /*33a0*/  BRA.U UP0, `(.L_x_67) ;  /* 0x00000001006c7547 */ /* 0x000fea000b800000 */
[----:B------:R-:W-:-:S03]  /*33b0*/  UMOV UR7, 0xffffffff ;  /* 0xffffffff00077882 */ /* 0x000fc60000000000 */
[----:B------:R-:W-:Y:S05]  /*33c0*/  BRA.DIV UR7, `(.L_x_68) ;  /* 0x0000006e07107947 */ /* 0x000fea000b800000 */
[----:B------:R-:W-:-:S13]  /*33d0*/  ELECT P6, URZ, PT ;  /* 0x0000000000ff782f */ /* 0x000fda00038c0000 */
.L_x_178:
[----:B------:R-:W-:Y:S05]  /*33e0*/  @!P6 BRA `(.L_x_67) ;  /* 0x00000000005ce947 */ /* 0x000fea0003800000 */
[----:B-1----:R-:W1:Y:S02]  /*33f0*/  LDS R3, [UR6+0x10] ;  /* 0x00001006ff037984 */ /* 0x002e640008000800 */
[----:B-1----:R-:W-:-:S04]  /*3400*/  SHF.L.U32 R3, R3, 0x1f, RZ ;  /* 0x0000001f03037819 */ /* 0x002fc800000006ff */
[----:B------:R-:W1:Y:S02]  /*3410*/  SYNCS.PHASECHK.TRANS64.TRYWAIT P0, [UR6+0x8], R3 ;  /* 0x00000803ff0075a7 */ /* 0x000e640008001106 */
[----:B-1----:R-:W-:Y:S05]  /*3420*/  @P0 BRA `(.L_x_69) ;  /* 0x0000000000080947 */ /* 0x002fea0003800000 */
[----:B------:R-:W1:Y:S02]  /*3430*/  SYNCS.PHASECHK.TRANS64.TRYWAIT P0, [UR6+0x8], R3 ;  /* 0x00000803ff0075a7 */ /* 0x000e640008001106 */
[----:B-1----:R-:W-:Y:S05]  /*3440*/  @!P0 BRA `(.L_x_70) ;  /* 0x0000006c00108947 */ /* 0x002fea0003800000 */
.L_x_69:
[----:B------:R-:W2:Y:S01]  /*3450*/  LDS R5, [UR37+0x180] ;  /* 0x00018025ff057984 */ /* 0x000ea20008000800 */
[----:B-1----:R-:W-:Y:S02]  /*3460*/  HFMA2 R2, -RZ, RZ, 0, 5.9604644775390625e-08 ;  /* 0x00000001ff027431 */ /* 0x002fe400000001ff */
[----:B------:R-:W-:Y:S01]  /*3470*/  IMAD.MOV.U32 R3, RZ, RZ, 0xffff ;  /* 0x0000ffffff037424 */ /* 0x000fe200078e00ff */
[----:B------:R-:W-:Y:S01]  /*3480*/  UPRMT UR7, UR4, 0x654, UR8 ;  /* 0x0000065404077896 */ /* 0x000fe20008000008 */
[----:B--2---:R-:W-:-:S03]  /*3490*/  IMAD.SHL.U32 R4, R5, 0x20, RZ ;  /* 0x0000002005047824 */ /* 0x004fc600078e00ff */
[-C--:B------:R-:W-:Y:S02]  /*34a0*/  SHF.L.U32 R3, R3, R5.reuse, RZ ;  /* 0x0000000503037219 */ /* 0x080fe400000006ff */
[----:B------:R-:W-:Y:S01]  /*34b0*/  SHF.L.U32 R5, R2, R5, RZ ;  /* 0x0000000502057219 */ /* 0x000fe200000006ff */
[----:B------:R2:W-:Y:S04]  /*34c0*/  STS [UR37+0x180], R4 ;  /* 0x00018004ff007988 */ /* 0x0005e80008000825 */
[----:B------:R2:W-:Y:S04]  /*34d0*/  ATOMS.OR RZ, [UR6+0x14], R3 ;  /* 0x00001403ffff798c */ /* 0x0005e8000b000006 */
[----:B------:R2:W-:Y:S01]  /*34e0*/  ATOMS.OR RZ, [UR6+0x18], R5 ;  /* 0x00001805ffff798c */ /* 0x0005e2000b000006 */
[----:B------:R-:W-:Y:S03]  /*34f0*/  SYNCS.ARRIVE.TRANS64.RED.A1T0 RZ, [UR7], RZ ;  /* 0x000000ffffff79a7 */ /* 0x000fe60008100407 */
[----:B------:R2:W-:Y:S01]  /*3500*/  ATOMS.XOR RZ, [UR6+0x10], R2 ;  /* 0x00001002ffff798c */ /* 0x0005e2000b800006 */
[----:B------:R-:W-:Y:S05]  /*3510*/  BRA `(.L_x_67) ;  /* 0x0000000000107947 */ /* 0x000fea0003800000 */
.L_x_60:
[----:B------:R-:W-:-:S05]  /*3520*/  MOV R2, 0xffffffff ;  /* 0xffffffff00027802 */ /* 0x000fca0000000f00 */
[----:B------:R1:W-:Y:S02]  /*3530*/  STS [UR37+0x180], R2 ;  /* 0x00018002ff007988 */ /* 0x0003e40008000825 */
[----:B-1----:R-:W-:Y:S02]  /*3540*/  MOV R2, 0x3560 ;  /* 0x0000356000027802 */ /* 0x002fe40000000f00 */
[----:B-----5:R-:W-:Y:S05]  /*3550*/  CALL.REL.NOINC `($__internal_1_$__cuda_sm10x_tcgen05_guardrail_trap_phase_invalid_during_alloc) ;  /* 0x0000007000e47944 */ /* 0x020fea0003c00000 */
.L_x_67:
[----:B------:R-:W-:Y:S05]  /*3560*/  WARPSYNC.ALL ;  /* 0x0000000000007948 */ /* 0x000fea0003800000 */
[----:B------:R-:W3:Y:S01]  /*3570*/  S2UR UR7, SR_CgaCtaId ;  /* 0x00000000000779c3 */ /* 0x000ee20000008800 */
[----:B------:R-:W-:Y:S01]  /*3580*/  UMOV UR6, 0x400 ;  /* 0x0000040000067882 */ /* 0x000fe20000000000 */
[----:B------:R-:W-:-:S06]  /*3590*/  NOP ;  /* 0x0000000000007918 */ /* 0x000fcc0000000000 */
[----:B------:R-:W-:Y:S06]  /*35a0*/  BAR.ARV 0x6, 0xa0 ;  /* 0x0182800000007b1d */ /* 0x000fec0000002000 */
[----:B------:R-:W4:Y:S01]  /*35b0*/  LDCU UR8, c[0x0][0x38c] ;  /* 0x00007180ff0877ac */ /* 0x000f220008000800 */
[----:B------:R-:W-:Y:S01]  /*35c0*/  LOP3.LUT R0, R0, 0xffff, RZ, 0xc0, !PT ;  /* 0x0000ffff00007812 */ /* 0x000fe200078ec0ff */
[----:B-1----:R-:W-:Y:S01]  /*35d0*/  IMAD.MOV.U32 R9, RZ, RZ, 0x1 ;  /* 0x00000001ff097424 */ /* 0x002fe200078e00ff */
[----:B------:R-:W-:Y:S01]  /*35e0*/  LOP3.LUT R8, R8, 0xffff, RZ, 0xc0, !PT ;  /* 0x0000ffff08087812 */ /* 0x000fe200078ec0ff */
[----:B------:R-:W-:Y:S01]  /*35f0*/  UMOV UR19, URZ ;  /* 0x000000ff00137c82 */ /* 0x000fe20008000000 */
[----:B------:R-:W-:Y:S01]  /*3600*/  R2UR UR11, R0 ;  /* 0x00000000000b72ca */ /* 0x000fe200000e0000 */
[----:B------:R-:W-:Y:S01]  /*3610*/  UMOV UR18, URZ ;  /* 0x000000ff00127c82 */ /* 0x000fe20008000000 */
[----:B------:R-:W-:Y:S01]  /*3620*/  R2UR UR12, R8 ;  /* 0x00000000080c72ca */ /* 0x000fe200000e0000 */
[----:B------:R-:W-:Y:S01]  /*3630*/  IMAD.MOV.U32 R8, RZ, RZ, RZ ;  /* 0x000000ffff087224 */ /* 0x000fe200078e00ff */
[----:B------:R-:W-:Y:S01]  /*3640*/  UMOV UR17, URZ ;  /* 0x000000ff00117c82 */ /* 0x000fe20008000000 */
[----:B---3--:R-:W-:-:S02]  /*3650*/  ULEA UR7, UR7, UR6, 0x18 ;  /* 0x0000000607077291 */ /* 0x008fc4000f8ec0ff */
[----:B------:R-:W-:Y:S02]  /*3660*/  UISETP.NE.AND UP2, UPT, UR5, URZ, UPT ;  /* 0x000000ff0500728c */ /* 0x000fe4000bf45270 */
[----:B------:R-:W-:Y:S02]  /*3670*/  UIADD3 UR13, UPT, UPT, UR7, 0x8400, URZ ;  /* 0x00008400070d7890 */ /* 0x000fe4000fffe0ff */
[----:B------:R-:W-:Y:S02]  /*3680*/  UIADD3 UR14, UPT, UPT, UR7, 0x18400, URZ ;  /* 0x00018400070e7890 */ /* 0x000fe4000fffe0ff */
[----:B----4-:R-:W-:Y:S01]  /*3690*/  UIADD3 UR8, UPT, UPT, UR8, 0x3f, URZ ;  /* 0x0000003f08087890 */ /* 0x010fe2000fffe0ff */
[----:B--2---:R-:W1:Y:S01]  /*36a0*/  LDS R2, [UR7+0x180] ;  /* 0x00018007ff027984 */ /* 0x004e620008000800 */
[----:B------:R-:W-:Y:S02]  /*36b0*/  USHF.R.U32.HI UR13, URZ, 0x4, UR13 ;  /* 0x00000004ff0d7899 */ /* 0x000fe4000801160d */
[----:B------:R-:W-:-:S02]  /*36c0*/  USHF.R.S32.HI UR6, URZ, 0x1f, UR8 ;  /* 0x0000001fff067899 */ /* 0x000fc40008011408 */
[----:B------:R-:W-:Y:S02]  /*36d0*/  USHF.R.U32.HI UR14, URZ, 0x4, UR14 ;  /* 0x00000004ff0e7899 */ /* 0x000fe4000801160e */
[----:B------:R-:W-:Y:S02]  /*36e0*/  ULEA.HI UR6, UR6, UR8, URZ, 0x6 ;  /* 0x0000000806067291 */ /* 0x000fe4000f8f30ff */
[----:B------:R-:W-:Y:S02]  /*36f0*/  ULOP3.LUT UR13, UR13, 0x3fff, URZ, 0xc0, !UPT ;  /* 0x00003fff0d0d7892 */ /* 0x000fe4000f8ec0ff */
[----:B------:R-:W-:Y:S02]  /*3700*/  USHF.R.S32.HI UR6, URZ, 0x6, UR6 ;  /* 0x00000006ff067899 */ /* 0x000fe40008011406 */
[----:B------:R-:W-:Y:S02]  /*3710*/  ULOP3.LUT UR14, UR14, 0x3fff, URZ, 0xc0, !UPT ;  /* 0x00003fff0e0e7892 */ /* 0x000fe4000f8ec0ff */
[----:B------:R-:W-:Y:S01]  /*3720*/  UISETP.LT.AND UP0, UPT, UR6, 0x1, UPT ;  /* 0x000000010600788c */ /* 0x000fe2000bf01270 */
[----:B------:R-:W-:Y:S01]  /*3730*/  UMOV UR28, 0x0 ;  /* 0x00000000001c7882 */ /* 0x000fe20000000000 */
[----:B------:R-:W-:Y:S01]  /*3740*/  UMOV UR29, 0x8400010 ;  /* 0x08400010001d7882 */ /* 0x000fe20000000000 */
[----:B------:R-:W-:-:S02]  /*3750*/  ULOP3.LUT UR13, UR13, 0x10000, URZ, 0xfc, !UPT ;  /* 0x000100000d0d7892 */ /* 0x000fc4000f8efcff */
[----:B------:R-:W-:Y:S02]  /*3760*/  ULOP3.LUT UR14, UR14, 0x10000, URZ, 0xfc, !UPT ;  /* 0x000100000e0e7892 */ /* 0x000fe4000f8efcff */
[----:B------:R-:W-:Y:S01]  /*3770*/  USEL UR20, UR6, 0x1, !UP0 ;  /* 0x0000000106147887 */ /* 0x000fe2000c000000 */
[----:B------:R-:W-:Y:S01]  /*3780*/  UMOV UR26, 0x0 ;  /* 0x00000000001a7882 */ /* 0x000fe20000000000 */
[----:B------:R-:W-:Y:S01]  /*3790*/  UMOV UR27, 0x8400010 ;  /* 0x08400010001b7882 */ /* 0x000fe20000000000 */
[----:B------:R-:W-:Y:S01]  /*37a0*/  UMOV UR24, 0x0 ;  /* 0x0000000000187882 */ /* 0x000fe20000000000 */
[----:B------:R-:W-:Y:S01]  /*37b0*/  UMOV UR25, 0x8400010 ;  /* 0x0840001000197882 */ /* 0x000fe20000000000 */
[----:B------:R-:W-:Y:S01]  /*37c0*/  UMOV UR22, 0x0 ;  /* 0x0000000000167882 */ /* 0x000fe20000000000 */
[----:B------:R-:W-:Y:S01]  /*37d0*/  UMOV UR23, 0x8400010 ;  /* 0x0840001000177882 */ /* 0x000fe20000000000 */
[----:B-1----:R-:W-:Y:S02]  /*37e0*/  R2UR UR21, R2 ;  /* 0x00000000021572ca */ /* 0x002fe400000e0000 */
[----:B------:R-:W-:-:S13]  /*37f0*/  CS2R R2, SRZ ;  /* 0x0000000000027805 */ /* 0x000fda000001ff00 */
.L_x_78:
[C---:B------:R-:W-:Y:S02]  /*3800*/  LEA R0, R8.reuse, UR7, 0x3 ;  /* 0x0000000708007c11 */ /* 0x040fe4000f8e18ff */
[----:B------:R-:W-:Y:S02]  /*3810*/  SHF.L.U32 R4, R3, 0x1f, RZ ;  /* 0x0000001f03047819 */ /* 0x000fe400000006ff */
[----:B------:R-:W-:Y:S02]  /*3820*/  LEA R5, R8, UR7, 0x4 ;  /* 0x0000000708057c11 */ /* 0x000fe4000f8e20ff */
[----:B------:R-:W1:Y:S02]  /*3830*/  SYNCS.PHASECHK.TRANS64.TRYWAIT P0, [R0+URZ+0xd0], R4 ;  /* 0x0000d004000075a7 */ /* 0x000e6400080011ff */
[----:B-1-34-:R-:W-:Y:S05]  /*3840*/  @!P0 BRA `(.L_x_71) ;  /* 0x0000006800288947 */ /* 0x01afea0003800000 */
.L_x_179:
[----:B-1----:R-:W1:Y:S01]  /*3850*/  LDS.128 R4, [R5+0x160] ;  /* 0x0001600005047984 */ /* 0x002e620000000c00 */
[----:B------:R-:W-:Y:S02]  /*3860*/  VIADD R0, R0, 0xe0 ;  /* 0x000000e000007836 */ /* 0x000fe40000000000 */
[----:B------:R-:W-:Y:S01]  /*3870*/  VIADD R8, R8, 0x1 ;  /* 0x0000000108087836 */ /* 0x000fe20000000000 */
[----:B------:R-:W-:Y:S01]  /*3880*/  @!PT LDS RZ, [RZ] ;  /* 0x00000000fffff984 */ /* 0x000fe20000000800 */
[----:B------:R-:W-:Y:S01]  /*3890*/  @!PT LDS RZ, [RZ] ;  /* 0x00000000fffff984 */ /* 0x000fe20000000800 */
[----:B------:R-:W-:Y:S01]  /*38a0*/  @!PT LDS RZ, [RZ] ;  /* 0x00000000fffff984 */ /* 0x000fe20000000800 */
[----:B------:R-:W-:Y:S01]  /*38b0*/  @!PT LDS RZ, [RZ] ;  /* 0x00000000fffff984 */ /* 0x000fe20000000800 */
[----:B------:R2:W-:Y:S06]  /*38c0*/  MEMBAR.ALL.CTA ;  /* 0x0000000000007992 */ /* 0x0005ec0000008000 */
[----:B--2---:R-:W2:Y:S01]  /*38d0*/  FENCE.VIEW.ASYNC.S ;  /* 0x00000000000073c6 */ /* 0x004ea20000000000 */
[----:B------:R-:W-:-:S04]  /*38e0*/  PRMT R0, RZ, 0x654, R0 ;  /* 0x00000654ff007816 */ /* 0x000fc80000000000 */
[----:B--2---:R2:W-:Y:S01]  /*38f0*/  SYNCS.ARRIVE.TRANS64.RED.A1T0 RZ, [R0+URZ], RZ ;  /* 0x000000ff00ff79a7 */ /* 0x0045e200081004ff */
[----:B-1----:R-:W-:Y:S01]  /*3900*/  LOP3.LUT P1, RZ, R6, 0x1, RZ, 0xc0, !PT ;  /* 0x0000000106ff7812 */ /* 0x002fe2000782c0ff */
[----:B--2---:R-:W-:-:S12]  /*3910*/  BRA.U UP2, `(.L_x_72) ;  /* 0x0000000502087547 */ /* 0x004fd8000b800000 */
[----:B------:R-:W1:Y:S01]  /*3920*/  LDCU UR8, c[0x0][0x38c] ;  /* 0x00007180ff0877ac */ /* 0x000e620008000800 */
[----:B------:R-:W-:Y:S02]  /*3930*/  PLOP3.LUT P2, PT, PT, PT, PT, 0x80, 0x8 ;  /* 0x000000000008781c */ /* 0x000fe40003f4f070 */
[----:B------:R-:W-:Y:S01]  /*3940*/  SHF.L.U32 R4, R9, 0x1f, RZ ;  /* 0x0000001f09047819 */ /* 0x000fe200000006ff */
[----:B------:R-:W-:Y:S02]  /*3950*/  ULEA UR9, UR19, UR7, 0x3 ;  /* 0x0000000713097291 */ /* 0x000fe4000f8e18ff */
[----:B------:R-:W-:Y:S02]  /*3960*/  ULEA UR10, UR19, UR21, 0x7 ;  /* 0x00000015130a7291 */ /* 0x000fe4000f8e38ff */
[----:B-1----:R-:W-:-:S06]  /*3970*/  UISETP.GE.AND UP0, UPT, UR8, 0x1, UPT ;  /* 0x000000010800788c */ /* 0x002fcc000bf06270 */
[----:B------:R-:W-:-:S05]  /*3980*/  PLOP3.LUT P0, PT, PT, PT, UP0, 0x80, 0x8 ;  /* 0x000000000008781c */ /* 0x000fca0003f0f008 */
[----:B------:R-:W-:-:S08]  /*3990*/  @UP0 ULEA UR8, UR18, UR7, 0x3 ;  /* 0x0000000712080291 */ /* 0x000fd0000f8e18ff */
[----:B------:R-:W-:-:S04]  /*39a0*/  @P0 SHF.L.U32 R0, R2, 0x1f, RZ ;  /* 0x0000001f02000819 */ /* 0x000fc800000006ff */
[----:B------:R1:W2:Y:S01]  /*39b0*/  @P0 SYNCS.PHASECHK.TRANS64.TRYWAIT P2, [UR8], R0 ;  /* 0x00000000ff0005a7 */ /* 0x0002a20008041108 */
[----:B------:R-:W3:Y:S02]  /*39c0*/  SYNCS.PHASECHK.TRANS64.TRYWAIT P0, [UR9+0x110], R4 ;  /* 0x00011004ff0075a7 */ /* 0x000ee40008001109 */
[----:B-123--:R-:W-:Y:S05]  /*39d0*/  @!P0 BRA `(.L_x_73) ;  /* 0x0000006400d88947 */ /* 0x00efea0003800000 */
.L_x_181:
[----:B------:R-:W-:Y:S01]  /*39e0*/  UMOV UR16, UR17 ;  /* 0x0000001100107c82 */ /* 0x000fe20008000000 */
[----:B------:R-:W-:Y:S05]  /*39f0*/  BRA.U !UP0, `(.L_x_74) ;  /* 0x0000000108c07547 */ /* 0x000fea000b800000 */
[----:B------:R-:W-:Y:S02]  /*3a00*/  UIADD3 UR16, UPT, UPT, UR20, UR17, URZ ;  /* 0x0000001114107290 */ /* 0x000fe4000fffe0ff */
[----:B------:R-:W-:Y:S01]  /*3a10*/  UPLOP3.LUT UP3, UPT, UPT, UPT, UPT, 0x40, 0x4 ;  /* 0x000000000004789c */ /* 0x000fe20003f6e870 */
[----:B------:R-:W-:Y:S01]  /*3a20*/  UMOV UR15, UR6 ;  /* 0x00000006000f7c82 */ /* 0x000fe20008000000 */
[----:B------:R-:W-:-:S09]  /*3a30*/  UMOV UR46, UR18 ;  /* 0x00000012002e7c82 */ /* 0x000fd20008000000 */
.L_x_77:
[----:B--2---:R-:W-:Y:S01]  /*3a40*/  ULEA UR8, UR46, UR7, 0x3 ;  /* 0x000000072e087291 */ /* 0x004fe2000f8e18ff */
[----:B---3--:R-:W-:Y:S11]  /*3a50*/  @P2 BRA `(.L_x_75) ;  /* 0x00000000000c2947 */ /* 0x008ff60003800000 */
[----:B-1----:R-:W-:Y:S04]  /*3a60*/  SHF.L.U32 R4, R2, 0x1f, RZ ;  /* 0x0000001f02047819 */ /* 0x002fe800000006ff */
[----:B------:R-:W1:Y:S02]  /*3a70*/  SYNCS.PHASECHK.TRANS64.TRYWAIT P0, [UR8], R4 ;  /* 0x00000004ff0075a7 */ /* 0x000e640008001108 */
[----:B-1----:R-:W-:Y:S05]  /*3a80*/  @!P0 BRA `(.L_x_76) ;  /* 0x0000006400c48947 */ /* 0x002fea0003800000 */
.L_x_75:
[----:B------:R-:W-:Y:S01]  /*3a90*/  UISETP.NE.AND UP0, UPT, UR15, 0x1, UPT ;  /* 0x000000010f00788c */ /* 0x000fe2000bf05270 */
[----:B------:R-:W-:Y:S01]  /*3aa0*/  PLOP3.LUT P2, PT, PT, PT, PT, 0x80, 0x8 ;  /* 0x000000000008781c */ /* 0x000fe20003f4f070 */
[----:B------:R-:W-:Y:S02]  /*3ab0*/  UIADD3 UR18, UPT, UPT, UR46, 0x1, URZ ;  /* 0x000000012e127890 */ /* 0x000fe4000fffe0ff */
[----:B------:R-:W-:Y:S02]  /*3ac0*/  ULEA UR32, UR46, UR14, 0xa ;  /* 0x0000000e2e207291 */ /* 0x000fe4000f8e50ff */
[----:B------:R-:W-:Y:S01]  /*3ad0*/  UISETP.NE.AND UP1, UPT, UR18, 0x8, UPT ;  /* 0x000000081200788c */ /* 0x000fe2000bf25270 */
[----:B------:R-:W-:Y:S01]  /*3ae0*/  PLOP3.LUT P0, PT, PT, PT, UP0, 0x80, 0x8 ;  /* 0x000000000008781c */ /* 0x000fe20003f0f008 */
[----:B------:R-:W-:Y:S02]  /*3af0*/  UIADD3 UR44, UPT, UPT, UR32, 0x2, URZ ;  /* 0x00000002202c7890 */ /* 0x000fe4000fffe0ff */
[----:B------:R-:W-:Y:S02]  /*3b00*/  USEL UR31, URZ, 0x1, UP1 ;  /* 0x00000001ff1f7887 */ /* 0x000fe40008800000 */
[----:B------:R-:W-:Y:S02]  /*3b10*/  USEL UR18, UR18, URZ, UP1 ;  /* 0x000000ff12127287 */ /* 0x000fe40008800000 */
[----:B------:R-:W-:Y:S02]  /*3b20*/  UIADD3 UR40, UPT, UPT, UR32, 0x4, URZ ;  /* 0x0000000420287890 */ /* 0x000fe4000fffe0ff */
[----:B------:R-:W-:Y:S01]  /*3b30*/  @UP0 ULEA UR30, UR18, UR7, 0x3 ;  /* 0x00000007121e0291 */ /* 0x000fe2000f8e18ff */
[----:B------:R-:W-:Y:S01]  /*3b40*/  LOP3.LUT R2, R2, UR31, RZ, 0x3c, !PT ;  /* 0x0000001f02027c12 */ /* 0x000fe2000f8e3cff */
[----:B------:R-:W-:Y:S02]  /*3b50*/  UIADD3 UR36, UPT, UPT, UR32, 0x6, URZ ;  /* 0x0000000620247890 */ /* 0x000fe4000fffe0ff */
[----:B------:R-:W-:Y:S01]  /*3b60*/  UIADD3 UR8, UPT, UPT, UR8, 0x40, URZ ;  /* 0x0000004008087890 */ /* 0x000fe2000fffe0ff */
[----:B-1----:R-:W-:Y:S01]  /*3b70*/  @P0 SHF.L.U32 R0, R2, 0x1f, RZ ;  /* 0x0000001f02000819 */ /* 0x002fe200000006ff */
[----:B------:R-:W-:Y:S02]  /*3b80*/  UIADD3 UR17, UPT, UPT, UR17, 0x1, URZ ;  /* 0x0000000111117890 */ /* 0x000fe4000fffe0ff */
[----:B------:R-:W-:Y:S01]  /*3b90*/  UIADD3 UR15, UPT, UPT, UR15, -0x1, URZ ;  /* 0xffffffff0f0f7890 */ /* 0x000fe2000fffe0ff */
[----:B------:R2:W3:Y:S01]  /*3ba0*/  @P0 SYNCS.PHASECHK.TRANS64.TRYWAIT P2, [UR30], R0 ;  /* 0x00000000ff0005a7 */ /* 0x0004e2000804111e */
[----:B------:R-:W-:Y:S02]  /*3bb0*/  ULEA UR30, UR46, UR13, 0x9 ;  /* 0x0000000d2e1e7291 */ /* 0x000fe4000f8e48ff */
[----:B------:R-:W-:Y:S02]  /*3bc0*/  UISETP.NE.AND UP0, UPT, UR17, UR16, UPT ;  /* 0x000000101100728c */ /* 0x000fe4000bf05270 */
[----:B------:R-:W-:Y:S02]  /*3bd0*/  UIADD3 UR42, UPT, UPT, UR30, 0x2, URZ ;  /* 0x000000021e2a7890 */ /* 0x000fe4000fffe0ff */
[----:B------:R-:W-:Y:S02]  /*3be0*/  UIADD3 UR38, UPT, UPT, UR30, 0x4, URZ ;  /* 0x000000041e267890 */ /* 0x000fe4000fffe0ff */
[----:B------:R-:W-:Y:S01]  /*3bf0*/  UIADD3 UR34, UPT, UPT, UR30, 0x6, URZ ;  /* 0x000000061e227890 */ /* 0x000fe2000fffe0ff */
[----:B------:R-:W-:Y:S01]  /*3c00*/  UMOV UR33, 0x40004040 ;  /* 0x4000404000217882 */ /* 0x000fe20000000000 */
[----:B------:R-:W-:Y:S01]  /*3c10*/  UMOV UR31, 0x40004040 ;  /* 0x40004040001f7882 */ /* 0x000fe20000000000 */
[----:B------:R-:W-:Y:S01]  /*3c20*/  UMOV UR45, 0x40004040 ;  /* 0x40004040002d7882 */ /* 0x000fe20000000000 */
[----:B------:R2:W-:Y:S01]  /*3c30*/  UTCHMMA.2CTA gdesc[UR30], gdesc[UR32], tmem[UR10], tmem[UR28], idesc[UR29], UP3 ;  /* 0x00ff1c201e0075ea */ /* 0x0005e20009a0000a */
[----:B------:R-:W-:Y:S01]  /*3c40*/  UPLOP3.LUT UP3, UPT, UPT, UPT, UPT, 0x80, 0x8 ;  /* 0x000000000008789c */ /* 0x000fe20003f6f070 */
[----:B------:R-:W-:Y:S01]  /*3c50*/  UMOV UR43, 0x40004040 ;  /* 0x40004040002b7882 */ /* 0x000fe20000000000 */
[----:B------:R-:W-:Y:S01]  /*3c60*/  UMOV UR41, 0x40004040 ;  /* 0x4000404000297882 */ /* 0x000fe20000000000 */
[----:B------:R2:W-:Y:S01]  /*3c70*/  UTCHMMA.2CTA gdesc[UR42], gdesc[UR44], tmem[UR10], tmem[UR26], idesc[UR27], UPT ;  /* 0x00ff1a2c2a0075ea */ /* 0x0005e2000ba0000a */
[----:B------:R-:W-:Y:S01]  /*3c80*/  UMOV UR39, 0x40004040 ;  /* 0x4000404000277882 */ /* 0x000fe20000000000 */
[----:B------:R-:W-:Y:S01]  /*3c90*/  UMOV UR37, 0x40004040 ;  /* 0x4000404000257882 */ /* 0x000fe20000000000 */
[----:B------:R-:W-:Y:S01]  /*3ca0*/  UMOV UR35, 0x40004040 ;  /* 0x4000404000237882 */ /* 0x000fe20000000000 */
[----:B------:R2:W-:Y:S01]  /*3cb0*/  UTCHMMA.2CTA gdesc[UR38], gdesc[UR40], tmem[UR10], tmem[UR24], idesc[UR25], UPT ;  /* 0x00ff1828260075ea */ /* 0x0005e2000ba0000a */
[----:B------:R2:W-:Y:S01]  /*3cc0*/  UTCHMMA.2CTA gdesc[UR34], gdesc[UR36], tmem[UR10], tmem[UR22], idesc[UR23], UPT ;  /* 0x00ff1624220075ea */ /* 0x0005e2000ba0000a */
[----:B------:R2:W-:Y:S01]  /*3cd0*/  UTCBAR.2CTA.MULTICAST [UR8], URZ, UR12 ;  /* 0x000000ff080073e9 */ /* 0x0005e2000820080c */
[----:B------:R-:W-:Y:S01]  /*3ce0*/  UMOV UR46, UR18 ;  /* 0x00000012002e7c82 */ /* 0x000fe20008000000 */
[----:B------:R-:W-:Y:S05]  /*3cf0*/  BRA.U UP0, `(.L_x_77) ;  /* 0xfffffffd00507547 */ /* 0x000fea000b83ffff */
.L_x_74:
[----:B------:R-:W-:Y:S01]  /*3d00*/  UIADD3 UR9, UPT, UPT, UR9, 0xf0, URZ ;  /* 0x000000f009097890 */ /* 0x000fe2000fffe0ff */
[----:B------:R-:W-:-:S08]  /*3d10*/  UMOV UR17, UR16 ;  /* 0x0000001000117c82 */ /* 0x000fd00008000000 */
[----:B------:R4:W-:Y:S01]  /*3d20*/  UTCBAR.2CTA.MULTICAST [UR9], URZ, UR11 ;  /* 0x000000ff090073e9 */ /* 0x0009e2000820080b */
[----:B------:R-:W-:Y:S02]  /*3d30*/  NOP ;  /* 0x0000000000007918 */ /* 0x000fe40000000000 */
.L_x_72:
[----:B------:R-:W-:Y:S01]  /*3d40*/  UIADD3 UR19, UPT, UPT, UR19, 0x1, URZ ;  /* 0x0000000113137890 */ /* 0x000fe2000fffe0ff */
[----:B------:R-:W-:-:S03]  /*3d50*/  ISETP.NE.AND P0, PT, R8, 0x2, PT ;  /* 0x000000020800780c */ /* 0x000fc60003f05270 */
[----:B------:R-:W-:Y:S01]  /*3d60*/  UISETP.NE.AND UP0, UPT, UR19, 0x4, UPT ;  /* 0x000000041300788c */ /* 0x000fe2000bf05270 */
[----:B-12---:R-:W-:Y:S02]  /*3d70*/  SEL R0, RZ, 0x1, P0 ;  /* 0x00000001ff007807 */ /* 0x006fe40000000000 */
[----:B------:R-:W-:Y:S01]  /*3d80*/  SEL R8, R8, RZ, P0 ;  /* 0x000000ff08087207 */ /* 0x000fe20000000000 */
[----:B------:R-:W-:Y:S01]  /*3d90*/  USEL UR8, URZ, 0x1, UP0 ;  /* 0x00000001ff087887 */ /* 0x000fe20008000000 */
[----:B------:R-:W-:Y:S01]  /*3da0*/  LOP3.LUT R3, R3, R0, RZ, 0x3c, !PT ;  /* 0x0000000003037212 */ /* 0x000fe200078e3cff */
[----:B------:R-:W-:-:S04]  /*3db0*/  USEL UR19, UR19, URZ, UP0 ;  /* 0x000000ff13137287 */ /* 0x000fc80008000000 */
[----:B------:R-:W-:Y:S01]  /*3dc0*/  LOP3.LUT R9, R9, UR8, RZ, 0x3c, !PT ;  /* 0x0000000809097c12 */ /* 0x000fe2000f8e3cff */
[----:B------:R-:W-:Y:S07]  /*3dd0*/  @P1 BRA `(.L_x_78) ;  /* 0xfffffff800881947 */ /* 0x000fee000383ffff */
[----:B------:R-:W1:Y:S01]  /*3de0*/  S2UR UR6, SR_CgaCtaId ;  /* 0x00000000000679c3 */ /* 0x000e620000008800 */
[----:B------:R-:W-:Y:S01]  /*3df0*/  ELECT P0, URZ, PT ;  /* 0x0000000000ff782f */ /* 0x000fe20003800000 */
[----:B------:R-:W-:Y:S01]  /*3e00*/  HFMA2 R0, -RZ, RZ, 0, 5.9604644775390625e-08 ;  /* 0x00000001ff007431 */ /* 0x000fe200000001ff */
[----:B------:R-:W-:-:S05]  /*3e10*/  UMOV UR8, 0x40 ;  /* 0x0000004000087882 */ /* 0x000fca0000000000 */
[----:B------:R-:W-:Y:S01]  /*3e20*/  UVIRTCOUNT.DEALLOC.SMPOOL 0x80 ;  /* 0x000000800000784c */ /* 0x000fe20000000000 */
[----:B------:R-:W-:Y:S02]  /*3e30*/  UISETP.NE.AND UP0, UPT, UR5, URZ, UPT ;  /* 0x000000ff0500728c */ /* 0x000fe4000bf05270 */
[----:B-1----:R-:W-:-:S09]  /*3e40*/  ULEA UR6, UR6, UR8, 0x18 ;  /* 0x0000000806067291 */ /* 0x002fd2000f8ec0ff */
[----:B------:R1:W-:Y:S01]  /*3e50*/  @P0 STS.U8 [UR6+0x1c], R0 ;  /* 0x00001c00ff000988 */ /* 0x0003e20008000006 */
[----:B------:R-:W-:Y:S05]  /*3e60*/  BRA.U UP0, `(.L_x_79) ;  /* 0x0000000100a07547 */ /* 0x000fea000b800000 */
[----:B------:R-:W-:Y:S01]  /*3e70*/  UIADD3 UR5, UPT, UPT, UR7, 0x110, URZ ;  /* 0x0000011007057890 */ /* 0x000fe2000fffe0ff */
[----:B------:R-:W-:-:S03]  /*3e80*/  SHF.L.U32 R2, R9, 0x1f, RZ ;  /* 0x0000001f09027819 */ /* 0x000fc600000006ff */
[----:B------:R-:W-:-:S09]  /*3e90*/  ULEA UR8, UR19, UR5, 0x3 ;  /* 0x0000000513087291 */ /* 0x000fd2000f8e18ff */
[----:B------:R-:W2:Y:S02]  /*3ea0*/  SYNCS.PHASECHK.TRANS64.TRYWAIT P0, [UR8], R2 ;  /* 0x00000002ff0075a7 */ /* 0x000ea40008001108 */
[----:B--2---:R-:W-:Y:S05]  /*3eb0*/  @!P0 BRA `(.L_x_80) ;  /* 0x0000006000d08947 */ /* 0x004fea0003800000 */
.L_x_184:
[----:B----4-:R-:W-:-:S04]  /*3ec0*/  UIADD3 UR9, UPT, UPT, UR19, 0x1, URZ ;  /* 0x0000000113097890 */ /* 0x010fc8000fffe0ff */
        /* <DEDUP_REMOVED lines=8> */
.L_x_186:
        /* <DEDUP_REMOVED lines=9> */
.L_x_188:
[----:B------:R-:W-:-:S04]  /*3fe0*/  UIADD3 UR9, UPT, UPT, UR9, 0x1, URZ ;  /* 0x0000000109097890 */ /* 0x000fc8000fffe0ff */
[----:B------:R-:W-:-:S04]  /*3ff0*/  UISETP.NE.AND UP1, UPT, UR9, 0x4, UPT ;  /* 0x000000040900788c */ /* 0x000fc8000bf25270 */
[----:B------:R-:W-:Y:S02]  /*4000*/  USEL UR8, URZ, 0x1, UP1 ;  /* 0x00000001ff087887 */ /* 0x000fe40008800000 */
[----:B------:R-:W-:-:S04]  /*4010*/  USEL UR9, UR9, URZ, UP1 ;  /* 0x000000ff09097287 */ /* 0x000fc80008800000 */
[----:B------:R-:W-:Y:S01]  /*4020*/  ULEA UR9, UR9, UR5, 0x3 ;  /* 0x0000000509097291 */ /* 0x000fe2000f8e18ff */
[----:B------:R-:W-:-:S04]  /*4030*/  LOP3.LUT R2, R2, UR8, RZ, 0x3c, !PT ;  /* 0x0000000802027c12 */ /* 0x000fc8000f8e3cff */
[----:B------:R-:W-:Y:S01]  /*4040*/  SHF.L.U32 R2, R2, 0x1f, RZ ;  /* 0x0000001f02027819 */ /* 0x000fe200000006ff */
[----:B-1----:R-:W-:-:S04]  /*4050*/  IMAD.U32 R0, RZ, RZ, UR9 ;  /* 0x00000009ff007e24 */ /* 0x002fc8000f8e00ff */
[----:B------:R1:W2:Y:S03]  /*4060*/  SYNCS.PHASECHK.TRANS64.TRYWAIT P0, [R0+URZ], R2 ;  /* 0x00000002000075a7 */ /* 0x0002a600080011ff */
[----:B--2---:R-:W-:Y:S05]  /*4070*/  @!P0 NANOSLEEP.SYNCS 0x989680 ;  /* 0x009896800000895d */ /* 0x004fea0003900000 */
[----:B------:R-:W2:Y:S02]  /*4080*/  @!P0 SYNCS.PHASECHK.TRANS64 P0, [R0+URZ], R2 ;  /* 0x00000002000085a7 */ /* 0x000ea400080010ff */
[----:B--2---:R-:W-:Y:S05]  /*4090*/  @P0 BRA `(.L_x_83) ;  /* 0x0000000000200947 */ /* 0x004fea0003800000 */
.L_x_84:
[----:B--2---:R2:W4:Y:S02]  /*40a0*/  SYNCS.PHASECHK.TRANS64.TRYWAIT P0, [R0+URZ], R2 ;  /* 0x00000002000075a7 */ /* 0x00452400080011ff */
[----:B----4-:R-:W-:Y:S05]  /*40b0*/  @!P0 NANOSLEEP.SYNCS 0x989680 ;  /* 0x009896800000895d */ /* 0x010fea0003900000 */
[----:B------:R-:W4:Y:S02]  /*40c0*/  @!P0 SYNCS.PHASECHK.TRANS64 P0, [R0+URZ], R2 ;  /* 0x00000002000085a7 */ /* 0x000f2400080010ff */
[----:B----4-:R-:W-:Y:S05]  /*40d0*/  @!P0 BRA `(.L_x_84) ;  /* 0xfffffffc00f08947 */ /* 0x010fea000383ffff */
[----:B------:R-:W-:Y:S05]  /*40e0*/  BRA `(.L_x_83) ;  /* 0x00000000000c7947 */ /* 0x000fea0003800000 */
.L_x_79:
[----:B------:R-:W-:-:S04]  /*40f0*/  UIADD3 UR5, UPT, UPT, UR7, 0x150, URZ ;  /* 0x0000015007057890 */ /* 0x000fc8000fffe0ff */
[----:B------:R-:W-:-:S09]  /*4100*/  UPRMT UR5, UR4, 0x654, UR5 ;  /* 0x0000065404057896 */ /* 0x000fd20008000005 */
[----:B------:R-:W-:Y:S03]  /*4110*/  SYNCS.ARRIVE.TRANS64.RED.A1T0 RZ, [UR5], RZ ;  /* 0x000000ffffff79a7 */ /* 0x000fe60008100405 */
.L_x_83:
[----:B-12---:R-:W-:Y:S01]  /*4120*/  SHF.L.U32 R2, RZ, 0x1f, RZ ;  /* 0x0000001fff027819 */ /* 0x006fe200000006ff */
[----:B------:R-:W-:Y:S01]  /*4130*/  UIADD3 UR5, UPT, UPT, UR7, 0x150, URZ ;  /* 0x0000015007057890 */ /* 0x000fe2000fffe0ff */
[----:B------:R-:W-:Y:S02]  /*4140*/  PLOP3.LUT P0, PT, PT, PT, UP0, 0x80, 0x8 ;  /* 0x000000000008781c */ /* 0x000fe40003f0f008 */
[----:B------:R-:W1:Y:S02]  /*4150*/  SYNCS.PHASECHK.TRANS64.TRYWAIT P1, [UR7+0x150], R2 ;  /* 0x00015002ff0075a7 */ /* 0x000e640008021107 */
[----:B-1----:R-:W-:Y:S09]  /*4160*/  @!P1 BRA `(.L_x_85) ;  /* 0x00000060006c9947 */ /* 0x002ff20003800000 */
.L_x_190:
[----:B------:R-:W-:Y:S01]  /*4170*/  @!UP0 UPRMT UR5, UR4, 0x654, UR5 ;  /* 0x0000065404058896 */ /* 0x000fe20008000005 */
[----:B------:R-:W-:Y:S02]  /*4180*/  UMOV UR8, 0xffff ;  /* 0x0000ffff00087882 */ /* 0x000fe40000000000 */
[----:B------:R-:W-:-:S06]  /*4190*/  UMOV UR4, 0x1 ;  /* 0x0000000100047882 */ /* 0x000fcc0000000000 */
[----:B------:R-:W-:Y:S01]  /*41a0*/  @!P0 SYNCS.ARRIVE.TRANS64.RED.A1T0 RZ, [UR5], RZ ;  /* 0x000000ffffff89a7 */ /* 0x000fe20008100405 */
[----:B------:R-:W-:Y:S01]  /*41b0*/  NOP ;  /* 0x0000000000007918 */ /* 0x000fe20000000000 */
[----:B-1----:R-:W1:Y:S01]  /*41c0*/  LDS R0, [UR6+0x14] ;  /* 0x00001406ff007984 */ /* 0x002e620008000800 */
[----:B------:R-:W-:-:S04]  /*41d0*/  ULOP3.LUT UR5, UR21, 0xffff, URZ, 0xc0, !UPT ;  /* 0x0000ffff15057892 */ /* 0x000fc8000f8ec0ff */
[----:B------:R-:W-:-:S04]  /*41e0*/  USHF.R.U32.HI UR5, URZ, 0x5, UR5 ;  /* 0x00000005ff057899 */ /* 0x000fc80008011605 */
[----:B------:R-:W-:Y:S02]  /*41f0*/  USHF.L.U32 UR8, UR8, UR5, URZ ;  /* 0x0000000508087299 */ /* 0x000fe400080006ff */
[----:B------:R-:W-:-:S04]  /*4200*/  USHF.L.U32 UR4, UR4, UR5, URZ ;  /* 0x0000000504047299 */ /* 0x000fc800080006ff */
[----:B-1----:R-:W-:-:S04]  /*4210*/  LOP3.LUT R0, R0, UR8, RZ, 0xc0, !PT ;  /* 0x0000000800007c12 */ /* 0x002fc8000f8ec0ff */
[----:B------:R-:W-:-:S13]  /*4220*/  ISETP.NE.AND P0, PT, R0, UR8, PT ;  /* 0x0000000800007c0c */ /* 0x000fda000bf05270 */
[----:B------:R-:W-:Y:S05]  /*4230*/  @P0 BRA `(.L_x_86) ;  /* 0x0000000000580947 */ /* 0x000fea0003800000 */
[----:B------:R-:W1:Y:S02]  /*4240*/  LDS R0, [UR6+0x18] ;  /* 0x00001806ff007984 */ /* 0x000e640008000800 */
[----:B-1----:R-:W-:-:S04]  /*4250*/  LOP3.LUT R0, R0, UR4, RZ, 0xc0, !PT ;  /* 0x0000000400007c12 */ /* 0x002fc8000f8ec0ff */
[----:B------:R-:W-:-:S13]  /*4260*/  ISETP.NE.AND P0, PT, R0, UR4, PT ;  /* 0x0000000400007c0c */ /* 0x000fda000bf05270 */
[----:B------:R-:W-:Y:S05]  /*4270*/  @P0 BRA `(.L_x_87) ;  /* 0x00000000003c0947 */ /* 0x000fea0003800000 */
[----:B------:R-:W1:Y:S01]  /*4280*/  S2R R2, SR_LANEID ;  /* 0x0000000000027919 */ /* 0x000e620000000000 */
[----:B------:R-:W-:Y:S01]  /*4290*/  ULOP3.LUT UR8, URZ, UR8, URZ, 0x33, !UPT ;  /* 0x00000008ff087292 */ /* 0x000fe2000f8e33ff */
[----:B------:R-:W-:Y:S02]  /*42a0*/  VOTEU.ANY UR7, UPT, PT ;  /* 0x0000000000077886 */ /* 0x000fe400038e0100 */
[----:B------:R-:W-:-:S03]  /*42b0*/  UFLO.U32 UR7, UR7 ;  /* 0x00000007000772bd */ /* 0x000fc600080e0000 */
[----:B------:R-:W-:-:S04]  /*42c0*/  IMAD.U32 R0, RZ, RZ, UR8 ;  /* 0x00000008ff007e24 */ /* 0x000fc8000f8e00ff */
[----:B------:R2:W3:Y:S02]  /*42d0*/  REDUX UR5, R0 ;  /* 0x00000000000573c4 */ /* 0x0004e40000000000 */
[----:B------:R1:W-:Y:S02]  /*42e0*/  UTCATOMSWS.AND URZ, UR8 ;  /* 0x0000000800ff79e3 */ /* 0x0003e40008000000 */
[----:B-1----:R-:W-:Y:S02]  /*42f0*/  ISETP.EQ.U32.AND P0, PT, R2, UR7, PT ;  /* 0x0000000702007c0c */ /* 0x002fe4000bf02070 */
[----:B--2---:R-:W-:Y:S02]  /*4300*/  LOP3.LUT R0, RZ, UR4, RZ, 0x33, !PT ;  /* 0x00000004ff007c12 */ /* 0x004fe4000f8e33ff */
[----:B---3--:R-:W-:Y:S02]  /*4310*/  MOV R2, UR5 ;  /* 0x0000000500027c02 */ /* 0x008fe40008000f00 */
[----:B------:R-:W1:Y:S07]  /*4320*/  REDUX UR4, R0 ;  /* 0x00000000000473c4 */ /* 0x000e6e0000000000 */
[----:B------:R2:W-:Y:S01]  /*4330*/  @P0 ATOMS.AND RZ, [UR6+0x14], R2 ;  /* 0x00001402ffff098c */ /* 0x0005e2000a800006 */
[----:B-1----:R-:W-:-:S05]  /*4340*/  IMAD.U32 R0, RZ, RZ, UR4 ;  /* 0x00000004ff007e24 */ /* 0x002fca000f8e00ff */
[----:B------:R2:W-:Y:S01]  /*4350*/  @P0 ATOMS.AND RZ, [UR6+0x18], R0 ;  /* 0x00001800ffff098c */ /* 0x0005e2000a800006 */
[----:B------:R-:W-:Y:S05]  /*4360*/  BRA `(.L_x_88) ;  /* 0x0000000000147947 */ /* 0x000fea0003800000 */
.L_x_87:
[----:B------:R-:W-:Y:S02]  /*4370*/  MOV R2, 0x4390 ;  /* 0x0000439000027802 */ /* 0x000fe40000000f00 */
[----:B---345:R-:W-:Y:S05]  /*4380*/  CALL.REL.NOINC `($__internal_0_$__cuda_sm10x_tcgen05_guardrail_trap_col_being_dealloced_not_returned_by_alloc) ;  /* 0x00000064004c7944 */ /* 0x038fea0003c00000 */
[----:B------:R-:W-:Y:S05]  /*4390*/  BRA `(.L_x_88) ;  /* 0x0000000000087947 */ /* 0x000fea0003800000 */
.L_x_86:
[----:B------:R-:W-:Y:S02]  /*43a0*/  MOV R2, 0x43c0 ;  /* 0x000043c000027802 */ /* 0x000fe40000000f00 */
[----:B---345:R-:W-:Y:S05]  /*43b0*/  CALL.REL.NOINC `($__internal_2_$__cuda_sm10x_tcgen05_guardrail_trap_unallocated_columns_being_dealloced) ;  /* 0x0000006400587944 */ /* 0x038fea0003c00000 */
.L_x_88:
[----:B------:R-:W-:Y:S01]  /*43c0*/  NOP ;  /* 0x0000000000007918 */ /* 0x000fe20000000000 */
[----:B----4-:R-:W-:Y:S05]  /*43d0*/  EXIT ;  /* 0x000000000000794d */ /* 0x010fea0003800000 */
.L_x_59:
[----:B------:R-:W-:-:S09]  /*43e0*/  UISETP.NE.OR UP5, UPT, UR10, 0x3, !UP5 ;  /* 0x000000030a00788c */ /* 0x000fd2000efa5670 */
[----:B------:R-:W-:Y:S05]  /*43f0*/  BRA.U UP5, `(.L_x_89) ;  /* 0x0000001105747547 */ /* 0x000fea000b800000 */
[----:B------:R-:W1:Y:S01]  /*4400*/  LDC R0, c[0x0][0xb30] ;  /* 0x0002cc00ff007b82 */ /* 0x000e620000000800 */
[----:B------:R-:W2:Y:S01]  /*4410*/  LDCU.64 UR8, c[0x0][0x888] ;  /* 0x00011100ff0877ac */ /* 0x000ea20008000a00 */
[----:B------:R-:W-:Y:S02]  /*4420*/  HFMA2 R27, -RZ, RZ, 0, 0 ;  /* 0x00000000ff1b7431 */ /* 0x000fe400000001ff */
[----:B------:R-:W-:Y:S01]  /*4430*/  IMAD.MOV.U32 R29, RZ, RZ, 0x1 ;  /* 0x00000001ff1d7424 */ /* 0x000fe200078e00ff */
[----:B------:R-:W-:Y:S01]  /*4440*/  MOV R25, 0x2000 ;  /* 0x0000200000197802 */ /* 0x000fe20000000f00 */
[----:B------:R-:W3:Y:S01]  /*4450*/  LDCU.64 UR4, c[0x0][0x890] ;  /* 0x00011200ff0477ac */ /* 0x000ee20008000a00 */
[----:B------:R-:W-:Y:S01]  /*4460*/  IMAD.MOV.U32 R28, RZ, RZ, RZ ;  /* 0x000000ffff1c7224 */ /* 0x000fe200078e00ff */
[----:B------:R-:W4:Y:S01]  /*4470*/  LDC R24, c[0x0][0x370] ;  /* 0x0000dc00ff187b82 */ /* 0x000f220000000800 */
[----:B------:R-:W-:Y:S01]  /*4480*/  UMOV UR7, 0x400 ;  /* 0x0000040000077882 */ /* 0x000fe20000000000 */
[----:B------:R-:W-:-:S02]  /*4490*/  UPLOP3.LUT UP1, UPT, UPT, UPT, UPT, 0x40, 0x4 ;  /* 0x000000000004789c */ /* 0x000fc40003f2e870 */
[----:B------:R-:W-:-:S04]  /*44a0*/  ULEA UR7, UR37, UR7, 0x18 ;  /* 0x0000000725077291 */ /* 0x000fc8000f8ec0ff */
[----:B------:R-:W4:Y:S01]  /*44b0*/  LDC R3, c[0x0][0xb0c] ;  /* 0x0002c300ff037b82 */ /* 0x000f220000000800 */
[----:B------:R-:W-:Y:S02]  /*44c0*/  UIADD3 UR13, UPT, UPT, UR7, 0x98, URZ ;  /* 0x00000098070d7890 */ /* 0x000fe4000fffe0ff */
[----:B--2---:R-:W-:Y:S02]  /*44d0*/  UISETP.NE.U32.AND UP3, UPT, UR8, URZ, UPT ;  /* 0x000000ff0800728c */ /* 0x004fe4000bf65070 */
[----:B------:R-:W-:Y:S02]  /*44e0*/  UIADD3 UR41, UPT, UPT, UR7, 0x80, URZ ;  /* 0x0000008007297890 */ /* 0x000fe4000fffe0ff */
[----:B---3--:R-:W-:Y:S01]  /*44f0*/  UISETP.NE.U32.AND UP4, UPT, UR4, URZ, UPT ;  /* 0x000000ff0400728c */ /* 0x008fe2000bf85070 */
[----:B------:R-:W2:Y:S01]  /*4500*/  LDC R18, c[0x0][0xb20] ;  /* 0x0002c800ff127b82 */ /* 0x000ea20000000800 */
[----:B-1----:R-:W-:Y:S01]  /*4510*/  ISETP.NE.AND P1, PT, R0, 0x1, PT ;  /* 0x000000010000780c */ /* 0x002fe20003f25270 */
[----:B------:R-:W-:-:S02]  /*4520*/  UISETP.NE.AND.EX UP3, UPT, UR9, URZ, UPT, UP3 ;  /* 0x000000ff0900728c */ /* 0x000fc4000bf65330 */
[----:B------:R-:W-:Y:S02]  /*4530*/  UIADD3 UR33, UPT, UPT, UR7, 0x88, URZ ;  /* 0x0000008807217890 */ /* 0x000fe4000fffe0ff */
[----:B------:R-:W-:Y:S02]  /*4540*/  UIADD3 UR25, UPT, UPT, UR7, 0x90, URZ ;  /* 0x0000009007197890 */ /* 0x000fe4000fffe0ff */
[----:B------:R-:W1:Y:S01]  /*4550*/  LDC.64 R30, c[0x0][0x348] ;  /* 0x0000d200ff1e7b82 */ /* 0x000e620000000a00 */
[----:B------:R-:W-:Y:S02]  /*4560*/  UPRMT UR13, UR37, 0x654, UR13 ;  /* 0x00000654250d7896 */ /* 0x000fe4000800000d */
[----:B------:R-:W-:-:S05]  /*4570*/  UISETP.NE.AND.EX UP4, UPT, UR5, URZ, UPT, UP4 ;  /* 0x000000ff0500728c */ /* 0x000fca000bf85340 */
[----:B------:R-:W3:Y:S08]  /*4580*/  LDC.64 R16, c[0x0][0xb10] ;  /* 0x0002c400ff107b82 */ /* 0x000ef00000000a00 */
[----:B------:R-:W1:Y:S08]  /*4590*/  LDC.64 R6, c[0x0][0xb18] ;  /* 0x0002c600ff067b82 */ /* 0x000e700000000a00 */
[----:B------:R-:W1:Y:S08]  /*45a0*/  LDC.64 R4, c[0x0][0xb28] ;  /* 0x0002ca00ff047b82 */ /* 0x000e700000000a00 */
[----:B--2-4-:R-:W1:Y:S02]  /*45b0*/  LDC R19, c[0x0][0x374] ;  /* 0x0000dd00ff137b82 */ /* 0x014e640000000800 */
.L_x_100:
[C---:B------:R-:W-:Y:S02]  /*45c0*/  LEA R0, R28.reuse, UR7, 0x3 ;  /* 0x000000071c007c11 */ /* 0x040fe4000f8e18ff */
[----:B------:R-:W-:Y:S02]  /*45d0*/  SHF.L.U32 R2, R27, 0x1f, RZ ;  /* 0x0000001f1b027819 */ /* 0x000fe400000006ff */
[----:B------:R-:W-:Y:S02]  /*45e0*/  LEA R20, R28, UR7, 0x4 ;  /* 0x000000071c147c11 */ /* 0x000fe4000f8e20ff */
[----:B--2---:R-:W2:Y:S02]  /*45f0*/  SYNCS.PHASECHK.TRANS64.TRYWAIT P0, [R0+URZ+0xd0], R2 ;  /* 0x0000d002000075a7 */ /* 0x004ea400080011ff */
[----:B--2---:R-:W-:Y:S05]  /*4600*/  @!P0 BRA `(.L_x_90) ;  /* 0x0000005c005c8947 */ /* 0x004fea0003800000 */
.L_x_191:
[----:B------:R-:W-:Y:S01]  /*4610*/  ISETP.GE.AND P0, PT, R40, 0x1, PT ;  /* 0x000000012800780c */ /* 0x000fe20003f06270 */
[----:B------:R-:W4:Y:S01]  /*4620*/  LDS.128 R20, [R20+0x160] ;  /* 0x0001600014147984 */ /* 0x000f220000000c00 */
[----:B--2---:R-:W-:Y:S01]  /*4630*/  VIADD R0, R0, 0xe0 ;  /* 0x000000e000007836 */ /* 0x004fe20000000000 */
[----:B------:R-:W-:Y:S01]  /*4640*/  @!PT LDS RZ, [RZ] ;  /* 0x00000000fffff984 */ /* 0x000fe20000000800 */
[----:B------:R-:W-:Y:S01]  /*4650*/  @!PT LDS RZ, [RZ] ;  /* 0x00000000fffff984 */ /* 0x000fe20000000800 */
[----:B------:R-:W-:Y:S01]  /*4660*/  @!PT LDS RZ, [RZ] ;  /* 0x00000000fffff984 */ /* 0x000fe20000000800 */
[----:B------:R-:W-:Y:S01]  /*4670*/  @!PT LDS RZ, [RZ] ;  /* 0x00000000fffff984 */ /* 0x000fe20000000800 */
[----:B------:R2:W-:Y:S06]  /*4680*/  MEMBAR.ALL.CTA ;  /* 0x0000000000007992 */ /* 0x0005ec0000008000 */
[----:B--2---:R-:W2:Y:S01]  /*4690*/  FENCE.VIEW.ASYNC.S ;  /* 0x00000000000073c6 */ /* 0x004ea20000000000 */
[----:B------:R-:W-:Y:S04]  /*46a0*/  PRMT R0, RZ, 0x654, R0 ;  /* 0x00000654ff007816 */ /* 0x000fe80000000000 */
[----:B--2---:R2:W-:Y:S01]  /*46b0*/  SYNCS.ARRIVE.TRANS64.RED.A1T0 RZ, [R0+URZ], RZ ;  /* 0x000000ff00ff79a7 */ /* 0x0045e200081004ff */
[----:B----4-:R-:W-:Y:S11]  /*46c0*/  LOP3.LUT P3, RZ, R22, 0x1, RZ, 0xc0, !PT ;  /* 0x0000000116ff7812 */ /* 0x010ff6000786c0ff */
[----:B------:R-:W-:Y:S02]  /*46d0*/  @!UPT UIADD3 URZ, UPT, UPT, URZ, URZ, URZ ;  /* 0x000000fffffff290 */ /* 0x000fe4000fffe0ff */
[----:B------:R-:W-:Y:S02]  /*46e0*/  @P3 MOV R11, R20 ;  /* 0x00000014000b3202 */ /* 0x000fe40000000f00 */
[----:B------:R-:W-:Y:S01]  /*46f0*/  @P3 LOP3.LUT R10, R21, 0xffff, RZ, 0xc0, !PT ;  /* 0x0000ffff150a3812 */ /* 0x000fe200078ec0ff */
[----:B--2---:R-:W-:Y:S06]  /*4700*/  @!P0 BRA `(.L_x_91) ;  /* 0x0000000000a48947 */ /* 0x004fec0003800000 */
[-C--:B-1----:R-:W-:Y:S01]  /*4710*/  IMAD.HI.U32 R0, R19, R7.reuse, RZ ;  /* 0x0000000713007227 */ /* 0x082fe200078e00ff */
[----:B------:R-:W-:Y:S02]  /*4720*/  ISETP.NE.AND P0, PT, R6, 0x1, PT ;  /* 0x000000010600780c */ /* 0x000fe40003f05270 */
[----:B------:R-:W-:Y:S01]  /*4730*/  ISETP.NE.AND P2, PT, R40, 0x1, PT ;  /* 0x000000012800780c */ /* 0x000fe20003f45270 */
[----:B---3--:R-:W-:Y:S01]  /*4740*/  IMAD.HI.U32 R9, R24, R16, RZ ;  /* 0x0000001018097227 */ /* 0x008fe200078e00ff */
[----:B------:R-:W-:Y:S02]  /*4750*/  SHF.R.U32.HI R0, RZ, R18, R0 ;  /* 0x00000012ff007219 */ /* 0x000fe40000011600 */
[----:B------:R-:W-:Y:S01]  /*4760*/  ISETP.NE.AND P4, PT, R3, 0x1, PT ;  /* 0x000000010300780c */ /* 0x000fe20003f85270 */
[----:B------:R-:W-:Y:S01]  /*4770*/  IMAD.HI.U32 R13, R10, R7, RZ ;  /* 0x000000070a0d7227 */ /* 0x000fe200078e00ff */
[----:B------:R-:W-:Y:S02]  /*4780*/  SHF.R.U32.HI R9, RZ, R17, R9 ;  /* 0x00000011ff097219 */ /* 0x000fe40000011609 */
[----:B------:R-:W-:Y:S01]  /*4790*/  SEL R0, R19, R0, !P0 ;  /* 0x0000000013007207 */ /* 0x000fe20004000000 */
[----:B------:R-:W-:Y:S01]  /*47a0*/  IMAD.HI.U32 R12, R11, R16, RZ ;  /* 0x000000100b0c7227 */ /* 0x000fe200078e00ff */
[----:B------:R-:W-:Y:S03]  /*47b0*/  SEL R9, R24, R9, !P4 ;  /* 0x0000000918097207 */ /* 0x000fe60006000000 */
[-C--:B------:R-:W-:Y:S01]  /*47c0*/  IMAD.HI.U32 R8, R0, R4.reuse, RZ ;  /* 0x0000000400087227 */ /* 0x080fe200078e00ff */
[----:B------:R-:W-:Y:S03]  /*47d0*/  SHF.R.U32.HI R12, RZ, R17, R12 ;  /* 0x00000011ff0c7219 */ /* 0x000fe6000001160c */
[----:B------:R-:W-:Y:S01]  /*47e0*/  IMAD.HI.U32 R2, R9, R4, RZ ;  /* 0x0000000409027227 */ /* 0x000fe200078e00ff */
[-C--:B------:R-:W-:Y:S02]  /*47f0*/  @P2 SHF.R.U32.HI R0, RZ, R5.reuse, R8 ;  /* 0x00000005ff002219 */ /* 0x080fe40000011608 */
[----:B------:R-:W-:Y:S02]  /*4800*/  SHF.R.U32.HI R8, RZ, R18, R13 ;  /* 0x00000012ff087219 */ /* 0x000fe4000001160d */
[----:B------:R-:W-:Y:S01]  /*4810*/  @P2 SHF.R.U32.HI R9, RZ, R5, R2 ;  /* 0x00000005ff092219 */ /* 0x000fe20000011602 */
[----:B------:R-:W-:Y:S01]  /*4820*/  IMAD R0, R40, R0, RZ ;  /* 0x0000000028007224 */ /* 0x000fe200078e02ff */
[----:B------:R-:W-:Y:S02]  /*4830*/  SEL R8, R10, R8, !P0 ;  /* 0x000000080a087207 */ /* 0x000fe40004000000 */
[----:B------:R-:W-:Y:S01]  /*4840*/  SEL R2, R11, R12, !P4 ;  /* 0x0000000c0b027207 */ /* 0x000fe20006000000 */
[----:B------:R-:W-:Y:S01]  /*4850*/  IMAD R12, R40, R9, RZ ;  /* 0x00000009280c7224 */ /* 0x000fe200078e02ff */
[C---:B------:R-:W-:Y:S01]  /*4860*/  ISETP.GE.AND P0, PT, R8.reuse, R0, PT ;  /* 0x000000000800720c */ /* 0x040fe20003f06270 */
[----:B------:R-:W-:Y:S03]  /*4870*/  IMAD.HI.U32 R0, R8, R4, RZ ;  /* 0x0000000408007227 */ /* 0x000fe600078e00ff */
[----:B------:R-:W-:Y:S02]  /*4880*/  ISETP.GE.OR P0, PT, R2, R12, P0 ;  /* 0x0000000c0200720c */ /* 0x000fe40000706670 */
[-C--:B------:R-:W-:Y:S04]  /*4890*/  SHF.R.U32.HI R0, RZ, R5.reuse, R0 ;  /* 0x00000005ff007219 */ /* 0x080fe80000011600 */
[----:B------:R-:W-:Y:S05]  /*48a0*/  SEL R13, R8, R0, !P2 ;  /* 0x00000000080d7207 */ /* 0x000fea0005000000 */
[----:B------:R-:W-:Y:S02]  /*48b0*/  IMAD.MOV R12, RZ, RZ, -R13 ;  /* 0x000000ffff0c7224 */ /* 0x000fe400078e0a0d */
[----:B------:R-:W-:Y:S04]  /*48c0*/  @!P0 IMAD.HI.U32 R0, R2, R4, RZ ;  /* 0x0000000402008227 */ /* 0x000fe800078e00ff */
[----:B------:R-:W-:Y:S01]  /*48d0*/  IMAD R12, R40, R12, R8 ;  /* 0x0000000c280c7224 */ /* 0x000fe200078e0208 */
[----:B------:R-:W-:Y:S04]  /*48e0*/  @!P0 SHF.R.U32.HI R0, RZ, R5, R0 ;  /* 0x00000005ff008219 */ /* 0x000fe80000011600 */
[----:B------:R-:W-:Y:S04]  /*48f0*/  @!P0 SEL R0, R2, R0, !P2 ;  /* 0x0000000002008207 */ /* 0x000fe80005000000 */
[----:B------:R-:W-:Y:S01]  /*4900*/  @!P0 IADD3 R13, PT, PT, R13, -R0, RZ ;  /* 0x800000000d0d8210 */ /* 0x000fe20007ffe0ff */
[----:B------:R-:W-:Y:S01]  /*4910*/  @!P0 IMAD R0, R9, R12, R0 ;  /* 0x0000000c09008224 */ /* 0x000fe200078e0200 */
[----:B------:R-:W-:Y:S01]  /*4920*/  IADD3 R9, PT, PT, -R8, RZ, RZ ;  /* 0x000000ff08097210 */ /* 0x000fe20007ffe1ff */
[--C-:B------:R-:W-:Y:S02]  /*4930*/  IMAD.MOV R12, RZ, RZ, -R2.reuse ;  /* 0x000000ffff0c7224 */ /* 0x100fe400078e0a02 */
[----:B------:R-:W-:Y:S02]  /*4940*/  @!P0 IMAD R8, R13, R40, R2 ;  /* 0x000000280d088224 */ /* 0x000fe400078e0202 */
[----:B------:R-:W-:Y:S02]  /*4950*/  @!P0 IMAD.MOV.U32 R2, RZ, RZ, R0 ;  /* 0x000000ffff028224 */ /* 0x000fe400078e0000 */
[----:B------:R-:W-:Y:S02]  /*4960*/  IMAD R11, R3, R12, R11 ;  /* 0x0000000c030b7224 */ /* 0x000fe400078e020b */
[----:B------:R-:W-:Y:S02]  /*4970*/  IMAD R10, R6, R9, R10 ;  /* 0x00000009060a7224 */ /* 0x000fe400078e020a */
[----:B------:R-:W-:Y:S02]  /*4980*/  IMAD R11, R2, R3, R11 ;  /* 0x00000003020b7224 */ /* 0x000fe400078e020b */
[----:B------:R-:W-:Y:S02]  /*4990*/  IMAD R10, R8, R6, R10 ;  /* 0x00000006080a7224 */ /* 0x000fe400078e020a */
.L_x_91:
[----:B------:R-:W-:Y:S05]  /*49a0*/  BRA.U UP1, `(.L_x_92) ;  /* 0x0000000101107547 */ /* 0x000fea000b800000 */
[----:B------:R-:W-:Y:S04]  /*49b0*/  MOV R2, UR6 ;  /* 0x0000000600027c02 */ /* 0x000fe80008000f00 */
[----:B------:R-:W-:Y:S04]  /*49c0*/  SHF.L.U32 R2, R2, 0x1f, RZ ;  /* 0x0000001f02027819 */ /* 0x000fe800000006ff */
[----:B------:R-:W2:Y:S02]  /*49d0*/  SYNCS.PHASECHK.TRANS64.TRYWAIT P0, [UR7+0xc8], R2 ;  /* 0x0000c802ff0075a7 */ /* 0x000ea40008001107 */
[----:B--2---:R-:W-:Y:S05]  /*49e0*/  @!P0 BRA `(.L_x_93) ;  /* 0x0000005800788947 */ /* 0x004fea0003800000 */
.L_x_92:
[----:B------:R-:W-:Y:S02]  /*49f0*/  R2UR UR42, R15 ;  /* 0x000000000f2a72ca */ /* 0x000fe400000e0000 */
[----:B------:R-:W-:Y:S02]  /*4a00*/  R2UR UR43, R14 ;  /* 0x000000000e2b72ca */ /* 0x000fe400000e0000 */
[----:B------:R-:W-:Y:S02]  /*4a10*/  ISETP.NE.U32.AND P2, PT, RZ, UR4, PT ;  /* 0x00000004ff007c0c */ /* 0x000fe4000bf45070 */
[----:B------:R-:W-:Y:S02]  /*4a20*/  SHF.L.U32 R14, R29, 0x1f, RZ ;  /* 0x0000001f1d0e7819 */ /* 0x000fe400000006ff */
[----:B------:R-:W-:Y:S05]  /*4a30*/  ISETP.NE.AND.EX P2, PT, RZ, UR5, PT, P2 ;  /* 0x00000005ff007c0c */ /* 0x000fea000bf45320 */
[----:B------:R-:W-:Y:S02]  /*4a40*/  USHF.L.U32 UR42, UR42, 0x8, URZ ;  /* 0x000000082a2a7899 */ /* 0x000fe400080006ff */
[----:B------:R-:W-:Y:S01]  /*4a50*/  USHF.L.U32 UR43, UR43, 0x6, URZ ;  /* 0x000000062b2b7899 */ /* 0x000fe200080006ff */
[----:B------:R-:W-:Y:S11]  /*4a60*/  BRA.U !UP4, `(.L_x_94) ;  /* 0x000000010c347547 */ /* 0x000ff6000b800000 */
[----:B------:R-:W-:Y:S01]  /*4a70*/  UPLOP3.LUT UP0, UPT, UPT, UPT, UP3, 0x80, 0x8 ;  /* 0x000000000008789c */ /* 0x000fe20003f0f030 */
[----:B--2---:R-:W-:Y:S02]  /*4a80*/  HFMA2 R0, -RZ, RZ, 0, 5.9604644775390625e-08 ;  /* 0x00000001ff007431 */ /* 0x004fe400000001ff */
[----:B------:R-:W-:Y:S03]  /*4a90*/  IMAD.MOV.U32 R92, RZ, RZ, 0x1 ;  /* 0x00000001ff5c7424 */ /* 0x000fe600078e00ff */
[----:B------:R-:W-:Y:S05]  /*4aa0*/  PLOP3.LUT P0, PT, PT, PT, UP0, 0x80, 0x8 ;  /* 0x000000000008781c */ /* 0x000fea0003f0f008 */
[----:B------:R-:W2:Y:S01]  /*4ab0*/  @UP0 LDCU.64 UR10, c[0x0][0x888] ;  /* 0x00011100ff0a07ac */ /* 0x000ea20008000a00 */
[----:B------:R-:W-:Y:S07]  /*4ac0*/  @UP0 UIMAD UR8, UR36, UR4, URZ ;  /* 0x00000004240802a4 */ /* 0x000fee000f8e02ff */
[----:B------:R-:W-:Y:S01]  /*4ad0*/  @!P0 PRMT R92, R0, 0x7610, R92 ;  /* 0x00007610005c8816 */ /* 0x000fe2000000005c */
[----:B--2---:R-:W-:Y:S03]  /*4ae0*/  @UP0 UIMAD.WIDE UR10, UR8, 0x4, UR10 ;  /* 0x00000004080a08a5 */ /* 0x004fe6000f8e020a */
[----:B------:R-:W2:Y:S03]  /*4af0*/  @!UP0 LDCU UR8, c[0x0][0x880] ;  /* 0x00011000ff0887ac */ /* 0x000ea60008000800 */
[----:B------:R-:W-:Y:S01]  /*4b00*/  IMAD.U32 R8, RZ, RZ, UR10 ;  /* 0x0000000aff087e24 */ /* 0x000fe2000f8e00ff */
[----:B------:R-:W-:Y:S05]  /*4b10*/  MOV R9, UR11 ;  /* 0x0000000b00097c02 */ /* 0x000fea0008000f00 */
[----:B-----5:R4:W5:Y:S02]  /*4b20*/  @P0 LDG.E R49, desc[UR46][R8.64] ;  /* 0x0000002e08310981 */ /* 0x020964000c1e1900 */
[----:B--2-4-:R-:W-:Y:S07]  /*4b30*/  @!P0 IMAD.U32 R49, RZ, RZ, UR8 ;  /* 0x00000008ff318e24 */ /* 0x014fee000f8e00ff */
.L_x_94:
[----:B-----5:R-:W-:Y:S01]  /*4b40*/  @!P2 FSETP.EQ.AND P0, PT, R49, RZ, PT ;  /* 0x000000ff3100a20b */ /* 0x020fe20003f02000 */
[----:B------:R-:W-:Y:S01]  /*4b50*/  @!UPT UIADD3 URZ, UPT, UPT, URZ, URZ, URZ ;  /* 0x000000fffffff290 */ /* 0x000fe2000fffe0ff */
[----:B------:R-:W-:Y:S11]  /*4b60*/  @!P2 BRA `(.L_x_95) ;  /* 0x000000000014a947 */ /* 0x000ff60003800000 */
[----:B------:R-:W-:Y:S02]  /*4b70*/  LOP3.LUT P2, RZ, R92, 0xff, RZ, 0xc0, !PT ;  /* 0x000000ff5cff7812 */ /* 0x000fe4000784c0ff */
[----:B------:R-:W-:Y:S04]  /*4b80*/  PLOP3.LUT P0, PT, PT, PT, UP0, 0x80, 0x8 ;  /* 0x000000000008781c */ /* 0x000fe80003f0f008 */
[----:B------:R-:W-:Y:S07]  /*4b90*/  PLOP3.LUT P0, PT, P0, PT, PT, 0x8, 0x80 ;  /* 0x000000000080781c */ /* 0x000fee000070e170 */
[----:B------:R-:W-:Y:S11]  /*4ba0*/  @P2 FSETP.EQ.AND P0, PT, R49, RZ, PT ;  /* 0x000000ff3100220b */ /* 0x000ff60003f02000 */
[----:B------:R-:W-:Y:S02]  /*4bb0*/  @!UPT UIADD3 URZ, UPT, UPT, URZ, URZ, URZ ;  /* 0x000000fffffff290 */ /* 0x000fe4000fffe0ff */
.L_x_95:
[----:B------:R-:W4:Y:S01]  /*4bc0*/  SYNCS.PHASECHK.TRANS64.TRYWAIT P2, [UR7+0xa0], R14 ;  /* 0x0000a00eff0075a7 */ /* 0x000f220008041107 */
[----:B------:R-:W-:Y:S04]  /*4bd0*/  ELECT P4, URZ, PT ;  /* 0x0000000000ff782f */ /* 0x000fe80003880000 */
[----:B------:R-:W-:Y:S11]  /*4be0*/  PLOP3.LUT P4, PT, P0, P4, PT, 0xf2, 0x2f ;  /* 0x00000000002f781c */ /* 0x000ff60000789e72 */
[----:B------:R-:W-:Y:S02]  /*4bf0*/  @!UPT UIADD3 URZ, UPT, UPT, URZ, URZ, URZ ;  /* 0x000000fffffff290 */ /* 0x000fe4000fffe0ff */
[----:B-1----:R-:W-:Y:S05]  /*4c00*/  @!P4 IADD3 R8, P0, PT, R30, 0x580, RZ ;  /* 0x000005801e08c810 */ /* 0x002fea0007f1e0ff */
[----:B--2---:R-:W-:Y:S01]  /*4c10*/  @!P4 IMAD.X R2, RZ, RZ, R31, P0 ;  /* 0x000000ffff02c224 */ /* 0x004fe200000e061f */
[----:B----4-:R-:W-:Y:S07]  /*4c20*/  @!P2 BRA `(.L_x_96) ;  /* 0x000000580000a947 */ /* 0x010fee0003800000 */
.L_x_194:
[----:B------:R-:W-:Y:S01]  /*4c30*/  @!P4 R2UR UR9, R8 ;  /* 0x000000000809c2ca */ /* 0x000fe200000e0000 */
[----:B------:R-:W-:Y:S01]  /*4c40*/  VOTEU.ALL UP1, P4 ;  /* 0x0000000000ff7886 */ /* 0x000fe20002020000 */
[----:B------:R-:W-:Y:S01]  /*4c50*/  @!P4 R2UR UR8, R2 ;  /* 0x000000000208c2ca */ /* 0x000fe200000e0000 */
[----:B------:R-:W-:Y:S01]  /*4c60*/  VOTEU.ALL UP2, P4 ;  /* 0x0000000000ff7886 */ /* 0x000fe20002040000 */
[----:B------:R-:W-:Y:S01]  /*4c70*/  UMOV UR16, 0x0 ;  /* 0x0000000000107882 */ /* 0x000fe20000000000 */
[----:B------:R-:W-:Y:S01]  /*4c80*/  UMOV UR17, 0x10000000 ;  /* 0x1000000000117882 */ /* 0x000fe20000000000 */
[----:B------:R-:W-:Y:S01]  /*4c90*/  @!UP1 UIADD3 UR40, UPT, UPT, UR7, 0x200, URZ ;  /* 0x0000020007289890 */ /* 0x000fe2000fffe0ff */
[----:B-1----:R-:W-:Y:S01]  /*4ca0*/  @!P4 IMAD.MOV.U32 R0, RZ, RZ, 0x2000 ;  /* 0x00002000ff00c424 */ /* 0x002fe200078e00ff */
[----:B------:R-:W-:Y:S01]  /*4cb0*/  UMOV UR44, UR36 ;  /* 0x00000024002c7c82 */ /* 0x000fe20008000000 */
[----:B------:R-:W-:Y:S01]  /*4cc0*/  @!UP1 UIADD3 UR10, UPT, UPT, UR42, 0x80, URZ ;  /* 0x000000802a0a9890 */ /* 0x000fe2000fffe0ff */
[----:B------:R-:W-:Y:S01]  /*4cd0*/  UMOV UR11, UR43 ;  /* 0x0000002b000b7c82 */ /* 0x000fe20008000000 */
[----:B------:R-:W-:Y:S02]  /*4ce0*/  UMOV UR12, UR36 ;  /* 0x00000024000c7c82 */ /* 0x000fe40008000000 */
[----:B------:R-:W-:Y:S01]  /*4cf0*/  IMAD.U32 R8, RZ, RZ, UR9 ;  /* 0x00000009ff087e24 */ /* 0x000fe2000f8e00ff */
[----:B------:R-:W-:Y:S01]  /*4d00*/  UMOV UR9, UR41 ;  /* 0x0000002900097c82 */ /* 0x000fe20008000000 */
[----:B------:R-:W-:Y:S01]  /*4d10*/  IMAD.U32 R9, RZ, RZ, UR8 ;  /* 0x00000008ff097e24 */ /* 0x000fe2000f8e00ff */
[----:B------:R-:W-:Y:S02]  /*4d20*/  @!UP1 UIADD3 UR8, UPT, UPT, UR7, 0x1200, URZ ;  /* 0x0000120007089890 */ /* 0x000fe4000fffe0ff */
[----:B------:R-:W-:Y:S01]  /*4d30*/  @!P4 R2UR UR18, R8 ;  /* 0x000000000812c2ca */ /* 0x000fe200000e0000 */
[----:B------:R-:W-:Y:S01]  /*4d40*/  VOTEU.ALL UP1, P4 ;  /* 0x0000000000ff7886 */ /* 0x000fe20002020000 */
[----:B------:R-:W-:Y:S01]  /*4d50*/  @!P4 R2UR UR19, R9 ;  /* 0x000000000913c2ca */ /* 0x000fe200000e0000 */
[----:B------:R-:W-:Y:S01]  /*4d60*/  UPRMT UR14, UR37, 0x654, UR41 ;  /* 0x00000654250e7896 */ /* 0x000fe20008000029 */
[----:B------:R-:W-:Y:S05]  /*4d70*/  @!P4 IADD3 R8, P0, PT, R30, 0x580, RZ ;  /* 0x000005801e08c810 */ /* 0x000fea0007f1e0ff */
[----:B------:R-:W-:Y:S06]  /*4d80*/  @!P4 IMAD.X R2, RZ, RZ, R31, P0 ;  /* 0x000000ffff02c224 */ /* 0x000fec00000e061f */
[----:B------:R1:W-:Y:S01]  /*4d90*/  @!UP2 UTMALDG.3D [UR40], [UR18], desc[UR16] ;  /* 0x000010281200a5b4 */ /* 0x0003e20008011000 */
[----:B------:R1:W-:Y:S01]  /*4da0*/  @!UP1 UTMALDG.3D [UR8], [UR18], desc[UR16] ;  /* 0x00001008120095b4 */ /* 0x0003e20008011000 */
[----:B------:R1:W-:Y:S01]  /*4db0*/  @!P4 SYNCS.ARRIVE.TRANS64.RED.A0TR RZ, [UR7+0x80], R0 ;  /* 0x00008000ffffc9a7 */ /* 0x0003e20008300407 */
[----:B------:R-:W-:Y:S01]  /*4dc0*/  SYNCS.ARRIVE.TRANS64.RED.A1T0 RZ, [UR14], RZ ;  /* 0x000000ffffff79a7 */ /* 0x000fe2000810040e */
[----:B------:R-:W2:Y:S02]  /*4dd0*/  SYNCS.PHASECHK.TRANS64.TRYWAIT P2, [UR7+0xa8], R14 ;  /* 0x0000a80eff0075a7 */ /* 0x000ea40008041107 */
[----:B-12---:R-:W-:Y:S05]  /*4de0*/  @!P2 BRA `(.L_x_97) ;  /* 0x0000005400a8a947 */ /* 0x006fea0003800000 */
.L_x_196:
        /* <DEDUP_REMOVED lines=8> */
[----:B------:R-:W-:Y:S01]  /*4e70*/  @!UP1 UIADD3 UR32, UPT, UPT, UR7, 0x2200, URZ ;  /* 0x0000220007209890 */ /* 0x000fe2000fffe0ff */
[----:B------:R-:W-:Y:S01]  /*4e80*/  UMOV UR35, UR43 ;  /* 0x0000002b00237c82 */ /* 0x000fe20008000000 */
[----:B------:R-:W-:Y:S03]  /*4e90*/  @!UP1 UIADD3 UR10, UPT, UPT, UR42, 0xa0, URZ ;  /* 0x000000a02a0a9890 */ /* 0x000fe6000fffe0ff */
[----:B------:R-:W-:Y:S01]  /*4ea0*/  IMAD.U32 R8, RZ, RZ, UR9 ;  /* 0x00000009ff087e24 */ /* 0x000fe2000f8e00ff */
[----:B------:R-:W-:Y:S01]  /*4eb0*/  UMOV UR9, UR33 ;  /* 0x0000002100097c82 */ /* 0x000fe20008000000 */
[----:B------:R-:W-:Y:S01]  /*4ec0*/  IMAD.U32 R9, RZ, RZ, UR8 ;  /* 0x00000008ff097e24 */ /* 0x000fe2000f8e00ff */
[----:B------:R-:W-:Y:S02]  /*4ed0*/  @!UP1 UIADD3 UR8, UPT, UPT, UR7, 0x3200, URZ ;  /* 0x0000320007089890 */ /* 0x000fe4000fffe0ff */
[----:B------:R-:W-:Y:S01]  /*4ee0*/  @!P4 R2UR UR18, R8 ;  /* 0x000000000812c2ca */ /* 0x000fe200000e0000 */
[----:B------:R-:W-:Y:S01]  /*4ef0*/  VOTEU.ALL UP1, P4 ;  /* 0x0000000000ff7886 */ /* 0x000fe20002020000 */
[----:B------:R-:W-:Y:S01]  /*4f00*/  @!P4 R2UR UR19, R9 ;  /* 0x000000000913c2ca */ /* 0x000fe200000e0000 */
[----:B------:R-:W-:Y:S01]  /*4f10*/  UMOV UR11, UR43 ;  /* 0x0000002b000b7c82 */ /* 0x000fe20008000000 */
[----:B------:R-:W-:Y:S01]  /*4f20*/  UMOV UR12, UR36 ;  /* 0x00000024000c7c82 */ /* 0x000fe20008000000 */
[----:B------:R-:W-:Y:S01]  /*4f30*/  UPRMT UR14, UR37, 0x654, UR33 ;  /* 0x00000654250e7896 */ /* 0x000fe20008000021 */
[----:B------:R-:W-:Y:S05]  /*4f40*/  @!P4 IADD3 R8, P0, PT, R30, 0x580, RZ ;  /* 0x000005801e08c810 */ /* 0x000fea0007f1e0ff */
[----:B------:R-:W-:Y:S04]  /*4f50*/  @!P4 IMAD.X R2, RZ, RZ, R31, P0 ;  /* 0x000000ffff02c224 */ /* 0x000fe800000e061f */
[----:B------:R1:W-:Y:S01]  /*4f60*/  @!UP2 UTMALDG.3D [UR32], [UR18], desc[UR16] ;  /* 0x000010201200a5b4 */ /* 0x0003e20008011000 */
[----:B------:R1:W-:Y:S01]  /*4f70*/  @!UP1 UTMALDG.3D [UR8], [UR18], desc[UR16] ;  /* 0x00001008120095b4 */ /* 0x0003e20008011000 */
[----:B------:R1:W-:Y:S01]  /*4f80*/  @!P4 SYNCS.ARRIVE.TRANS64.RED.A0TR RZ, [UR7+0x88], R0 ;  /* 0x00008800ffffc9a7 */ /* 0x0003e20008300407 */
[----:B------:R-:W-:Y:S01]  /*4f90*/  SYNCS.ARRIVE.TRANS64.RED.A1T0 RZ, [UR14], RZ ;  /* 0x000000ffffff79a7 */ /* 0x000fe2000810040e */
[----:B------:R-:W2:Y:S02]  /*4fa0*/  SYNCS.PHASECHK.TRANS64.TRYWAIT P2, [UR7+0xb0], R14 ;  /* 0x0000b00eff0075a7 */ /* 0x000ea40008041107 */
[----:B-12---:R-:W-:Y:S05]  /*4fb0*/  @!P2 BRA `(.L_x_98) ;  /* 0x00000054004ca947 */ /* 0x006fea0003800000 */
.L_x_198:
[----:B------:R-:W2:Y:S01]  /*4fc0*/  LDC.64 R12, c[0x0][0xb18] ;  /* 0x0002c600ff0c7b82 */ /* 0x000ea20000000a00 */
[----:B------:R-:W-:Y:S01]  /*4fd0*/  @!P4 R2UR UR8, R2 ;  /* 0x000000000208c2ca */ /* 0x000fe200000e0000 */
[----:B------:R-:W-:Y:S01]  /*4fe0*/  VOTEU.ALL UP1, P4 ;  /* 0x0000000000ff7886 */ /* 0x000fe20002020000 */
[----:B------:R-:W-:Y:S01]  /*4ff0*/  @!P4 R2UR UR9, R8 ;  /* 0x000000000809c2ca */ /* 0x000fe200000e0000 */
[----:B------:R-:W-:Y:S01]  /*5000*/  VOTEU.ALL UP2, P4 ;  /* 0x0000000000ff7886 */ /* 0x000fe20002040000 */
[----:B------:R-:W-:Y:S03]  /*5010*/  UMOV UR16, 0x0 ;  /* 0x0000000000107882 */ /* 0x000fe60000000000 */
[----:B------:R-:W4:Y:S01]  /*5020*/  @!P1 LDC R2, c[0x0][0xb0c] ;  /* 0x0002c300ff029b82 */ /* 0x000f220000000800 */
[----:B------:R-:W-:Y:S01]  /*5030*/  @!UP1 UIADD3 UR26, UPT, UPT, UR42, 0x40, URZ ;  /* 0x000000402a1a9890 */ /* 0x000fe2000fffe0ff */
[----:B-1----:R-:W-:Y:S01]  /*5040*/  @!P4 IMAD.MOV.U32 R0, RZ, RZ, 0x2000 ;  /* 0x00002000ff00c424 */ /* 0x002fe200078e00ff */
[----:B------:R-:W-:Y:S01]  /*5050*/  @!UP1 UIADD3 UR24, UPT, UPT, UR7, 0x4200, URZ ;  /* 0x0000420007189890 */ /* 0x000fe2000fffe0ff */
[----:B------:R-:W-:Y:S01]  /*5060*/  @P3 SHF.R.U32.HI R26, RZ, 0x10, R21 ;  /* 0x00000010ff1a3819 */ /* 0x000fe20000011615 */
[----:B------:R-:W-:Y:S01]  /*5070*/  UMOV UR17, 0x10000000 ;  /* 0x1000000000117882 */ /* 0x000fe20000000000 */
[----:B------:R-:W-:Y:S01]  /*5080*/  UMOV UR27, UR43 ;  /* 0x0000002b001b7c82 */ /* 0x000fe20008000000 */
[----:B------:R-:W-:Y:S01]  /*5090*/  UMOV UR28, UR36 ;  /* 0x00000024001c7c82 */ /* 0x000fe20008000000 */
[----:B------:R-:W-:Y:S01]  /*50a0*/  IMAD.U32 R9, RZ, RZ, UR8 ;  /* 0x00000008ff097e24 */ /* 0x000fe2000f8e00ff */
[----:B------:R-:W-:Y:S01]  /*50b0*/  @!UP1 UIADD3 UR10, UPT, UPT, UR42, 0xc0, URZ ;  /* 0x000000c02a0a9890 */ /* 0x000fe2000fffe0ff */
[----:B------:R-:W-:Y:S01]  /*50c0*/  IMAD.U32 R8, RZ, RZ, UR9 ;  /* 0x00000009ff087e24 */ /* 0x000fe2000f8e00ff */
[----:B------:R-:W-:Y:S01]  /*50d0*/  @!UP1 UIADD3 UR8, UPT, UPT, UR7, 0x5200, URZ ;  /* 0x0000520007089890 */ /* 0x000fe2000fffe0ff */
[----:B------:R-:W-:Y:S01]  /*50e0*/  VIADD R28, R28, 0x1 ;  /* 0x000000011c1c7836 */ /* 0x000fe20000000000 */
[----:B------:R-:W-:Y:S01]  /*50f0*/  @!P4 R2UR UR19, R9 ;  /* 0x000000000913c2ca */ /* 0x000fe200000e0000 */
[----:B------:R-:W-:Y:S01]  /*5100*/  VOTEU.ALL UP1, P4 ;  /* 0x0000000000ff7886 */ /* 0x000fe20002020000 */
[----:B------:R-:W-:Y:S01]  /*5110*/  @!P4 R2UR UR18, R8 ;  /* 0x000000000812c2ca */ /* 0x000fe200000e0000 */
[----:B------:R-:W-:Y:S01]  /*5120*/  UMOV UR9, UR25 ;  /* 0x0000001900097c82 */ /* 0x000fe20008000000 */
[----:B------:R-:W1:Y:S01]  /*5130*/  LDC.64 R8, c[0x0][0xb10] ;  /* 0x0002c400ff087b82 */ /* 0x000e620000000a00 */
[----:B------:R-:W-:Y:S01]  /*5140*/  UMOV UR11, UR43 ;  /* 0x0000002b000b7c82 */ /* 0x000fe20008000000 */
[----:B------:R-:W-:Y:S01]  /*5150*/  UMOV UR12, UR36 ;  /* 0x00000024000c7c82 */ /* 0x000fe20008000000 */
[----:B------:R-:W-:Y:S08]  /*5160*/  UPRMT UR14, UR37, 0x654, UR25 ;  /* 0x00000654250e7896 */ /* 0x000ff00008000019 */
[----:B------:R1:W-:Y:S01]  /*5170*/  @!UP2 UTMALDG.3D [UR24], [UR18], desc[UR16] ;  /* 0x000010181200a5b4 */ /* 0x0003e20008011000 */
[----:B------:R1:W-:Y:S01]  /*5180*/  @!UP1 UTMALDG.3D [UR8], [UR18], desc[UR16] ;  /* 0x00001008120095b4 */ /* 0x0003e20008011000 */
[----:B------:R5:W-:Y:S01]  /*5190*/  @!P4 SYNCS.ARRIVE.TRANS64.RED.A0TR RZ, [UR7+0x90], R0 ;  /* 0x00009000ffffc9a7 */ /* 0x000be20008300407 */
[C---:B-1----:R-:W-:Y:S01]  /*51a0*/  @!P1 IMAD.HI.U32 R8, R11.reuse, R8, RZ ;  /* 0x000000080b089227 */ /* 0x042fe200078e00ff */
[----:B--2---:R-:W-:Y:S02]  /*51b0*/  @!P1 ISETP.NE.AND P0, PT, R12, 0x1, PT ;  /* 0x000000010c00980c */ /* 0x004fe40003f05270 */
[----:B----4-:R-:W-:Y:S01]  /*51c0*/  @!P1 ISETP.NE.AND P2, PT, R2, 0x1, PT ;  /* 0x000000010200980c */ /* 0x010fe20003f45270 */
[C---:B------:R-:W-:Y:S01]  /*51d0*/  @!P1 IMAD.HI.U32 R13, R10.reuse, R13, RZ ;  /* 0x0000000d0a0d9227 */ /* 0x040fe200078e00ff */
[----:B------:R-:W-:Y:S04]  /*51e0*/  @!P1 SHF.R.U32.HI R8, RZ, R9, R8 ;  /* 0x00000009ff089219 */ /* 0x000fe80000011608 */
[----:B------:R-:W-:Y:S01]  /*51f0*/  @!P1 SEL R8, R11, R8, !P2 ;  /* 0x000000080b089207 */ /* 0x000fe20005000000 */
[----:B------:R-:W-:Y:S01]  /*5200*/  SYNCS.ARRIVE.TRANS64.RED.A1T0 RZ, [UR14], RZ ;  /* 0x000000ffffff79a7 */ /* 0x000fe2000810040e */
[----:B------:R-:W1:Y:S01]  /*5210*/  SYNCS.PHASECHK.TRANS64.TRYWAIT P5, [UR7+0xb8], R14 ;  /* 0x0000b80eff0075a7 */ /* 0x000e6200080a1107 */
[----:B-----5:R-:W2:Y:S02]  /*5220*/  @!P1 LDC R0, c[0x0][0xb20] ;  /* 0x0002c800ff009b82 */ /* 0x020ea40000000800 */
[----:B--2---:R-:W-:Y:S04]  /*5230*/  @!P1 SHF.R.U32.HI R0, RZ, R0, R13 ;  /* 0x00000000ff009219 */ /* 0x004fe8000001160d */
[----:B------:R-:W-:Y:S05]  /*5240*/  @!P1 SEL R9, R10, R0, !P0 ;  /* 0x000000000a099207 */ /* 0x000fea0004000000 */
[----:B------:R-:W-:Y:S02]  /*5250*/  @!P1 IMAD.IADD R0, R9, 0x1, -R8 ;  /* 0x0000000109009824 */ /* 0x000fe400078e0a08 */
[----:B------:R-:W-:Y:S02]  /*5260*/  @!P1 IMAD.IADD R8, R8, 0x1, -R9 ;  /* 0x0000000108089824 */ /* 0x000fe400078e0a09 */
[----:B------:R-:W-:Y:S02]  /*5270*/  @!P1 IMAD R11, R0, R2, R11 ;  /* 0x00000002000b9224 */ /* 0x000fe400078e020b */
[----:B------:R-:W-:Y:S01]  /*5280*/  @!P1 IMAD R10, R8, R12, R10 ;  /* 0x0000000c080a9224 */ /* 0x000fe200078e020a */
[----:B-1----:R-:W-:Y:S06]  /*5290*/  @!P5 BRA `(.L_x_99) ;  /* 0x0000005000acd947 */ /* 0x002fec0003800000 */
.L_x_200:
[----:B------:R-:W-:Y:S01]  /*52a0*/  @!P4 IADD3 R2, P0, PT, R30, 0x580, RZ ;  /* 0x000005801e02c810 */ /* 0x000fe20007f1e0ff */
[----:B------:R-:W-:Y:S01]  /*52b0*/  VOTEU.ALL UP1, P4 ;  /* 0x0000000000ff7886 */ /* 0x000fe20002020000 */
[----:B------:R-:W-:Y:S01]  /*52c0*/  VOTEU.ALL UP2, P4 ;  /* 0x0000000000ff7886 */ /* 0x000fe20002040000 */
[----:B------:R-:W-:Y:S01]  /*52d0*/  UMOV UR14, 0x0 ;  /* 0x00000000000e7882 */ /* 0x000fe20000000000 */
[----:B------:R-:W-:Y:S01]  /*52e0*/  @!P4 R2UR UR9, R2 ;  /* 0x000000000209c2ca */ /* 0x000fe200000e0000 */
[----:B-1----:R-:W-:Y:S01]  /*52f0*/  @!P4 IMAD.X R0, RZ, RZ, R31, P0 ;  /* 0x000000ffff00c224 */ /* 0x002fe200000e061f */
[----:B------:R-:W-:Y:S01]  /*5300*/  @!UP1 UIADD3 UR17, UPT, UPT, UR7, 0x98, URZ ;  /* 0x0000009807119890 */ /* 0x000fe2000fffe0ff */
[----:B------:R-:W-:Y:S01]  /*5310*/  ISETP.NE.AND P0, PT, R28, 0x2, PT ;  /* 0x000000021c00780c */ /* 0x000fe20003f05270 */
[----:B------:R-:W-:Y:S01]  /*5320*/  @!UP1 UIADD3 UR18, UPT, UPT, UR42, 0x60, URZ ;  /* 0x000000602a129890 */ /* 0x000fe2000fffe0ff */
[----:B------:R-:W-:Y:S01]  /*5330*/  LOP3.LUT R29, R29, 0x1, RZ, 0x3c, !PT ;  /* 0x000000011d1d7812 */ /* 0x000fe200078e3cff */
[----:B------:R-:W-:Y:S01]  /*5340*/  @!UP1 UIADD3 UR16, UPT, UPT, UR7, 0x6200, URZ ;  /* 0x0000620007109890 */ /* 0x000fe2000fffe0ff */
[----:B------:R-:W-:Y:S01]  /*5350*/  @!P4 R2UR UR8, R0 ;  /* 0x000000000008c2ca */ /* 0x000fe200000e0000 */
[----:B------:R-:W-:Y:S01]  /*5360*/  UMOV UR15, 0x10000000 ;  /* 0x10000000000f7882 */ /* 0x000fe20000000000 */
[----:B------:R-:W-:Y:S01]  /*5370*/  UMOV UR19, UR43 ;  /* 0x0000002b00137c82 */ /* 0x000fe20008000000 */
[----:B------:R-:W-:Y:S01]  /*5380*/  UMOV UR20, UR36 ;  /* 0x0000002400147c82 */ /* 0x000fe20008000000 */
[----:B------:R-:W-:Y:S01]  /*5390*/  @!UP1 UIADD3 UR10, UPT, UPT, UR42, 0xe0, URZ ;  /* 0x000000e02a0a9890 */ /* 0x000fe2000fffe0ff */
[----:B------:R-:W-:Y:S01]  /*53a0*/  SEL R0, RZ, 0x1, P0 ;  /* 0x00000001ff007807 */ /* 0x000fe20000000000 */
[----:B------:R-:W-:Y:S01]  /*53b0*/  IMAD.U32 R8, RZ, RZ, UR9 ;  /* 0x00000009ff087e24 */ /* 0x000fe2000f8e00ff */
[----:B------:R-:W-:Y:S01]  /*53c0*/  UMOV UR11, UR43 ;  /* 0x0000002b000b7c82 */ /* 0x000fe20008000000 */
[----:B------:R-:W-:Y:S01]  /*53d0*/  UMOV UR12, UR36 ;  /* 0x00000024000c7c82 */ /* 0x000fe20008000000 */
[----:B------:R-:W-:Y:S01]  /*53e0*/  UMOV UR9, UR17 ;  /* 0x0000001100097c82 */ /* 0x000fe20008000000 */
[----:B------:R-:W-:Y:S01]  /*53f0*/  @P3 R2UR UR36, R26 ;  /* 0x000000001a2432ca */ /* 0x000fe200000e0000 */
[----:B------:R-:W-:Y:S01]  /*5400*/  IMAD.IADD R15, R10, 0x1, R90 ;  /* 0x000000010a0f7824 */ /* 0x000fe200078e025a */
[----:B------:R-:W-:Y:S01]  /*5410*/  @!P4 R2UR UR22, R8 ;  /* 0x000000000816c2ca */ /* 0x000fe200000e0000 */
[----:B------:R-:W-:Y:S01]  /*5420*/  IMAD.U32 R9, RZ, RZ, UR8 ;  /* 0x00000008ff097e24 */ /* 0x000fe2000f8e00ff */
[----:B------:R-:W-:Y:S01]  /*5430*/  @!UP1 UIADD3 UR8, UPT, UPT, UR7, 0x7200, URZ ;  /* 0x0000720007089890 */ /* 0x000fe2000fffe0ff */
[----:B------:R-:W-:Y:S01]  /*5440*/  LOP3.LUT R27, R27, R0, RZ, 0x3c, !PT ;  /* 0x000000001b1b7212 */ /* 0x000fe200078e3cff */
[----:B------:R-:W-:Y:S01]  /*5450*/  VOTEU.ALL UP1, P4 ;  /* 0x0000000000ff7886 */ /* 0x000fe20002020000 */
[----:B------:R-:W-:Y:S01]  /*5460*/  IMAD.IADD R14, R11, 0x1, R91 ;  /* 0x000000010b0e7824 */ /* 0x000fe200078e025b */
[----:B------:R-:W-:Y:S02]  /*5470*/  @!P4 R2UR UR23, R9 ;  /* 0x000000000917c2ca */ /* 0x000fe400000e0000 */
[----:B------:R-:W-:Y:S11]  /*5480*/  SEL R28, R28, RZ, P0 ;  /* 0x000000ff1c1c7207 */ /* 0x000ff60000000000 */
[----:B------:R2:W-:Y:S01]  /*5490*/  @!UP2 UTMALDG.3D [UR16], [UR22], desc[UR14] ;  /* 0x00000e101600a5b4 */ /* 0x0005e20008011000 */
[----:B------:R2:W-:Y:S01]  /*54a0*/  @!UP1 UTMALDG.3D [UR8], [UR22], desc[UR14] ;  /* 0x00000e08160095b4 */ /* 0x0005e20008011000 */
[----:B------:R2:W-:Y:S01]  /*54b0*/  @!P4 SYNCS.ARRIVE.TRANS64.RED.A0TR RZ, [UR7+0x98], R25 ;  /* 0x00009819ffffc9a7 */ /* 0x0005e20008300407 */
[----:B------:R-:W-:Y:S01]  /*54c0*/  UPLOP3.LUT UP1, UPT, UPT, UPT, UPT, 0x80, 0x8 ;  /* 0x000000000008789c */ /* 0x000fe20003f2f070 */
[----:B------:R-:W-:Y:S01]  /*54d0*/  SYNCS.ARRIVE.TRANS64.RED.A1T0 RZ, [UR13], RZ ;  /* 0x000000ffffff79a7 */ /* 0x000fe2000810040d */
[----:B------:R-:W-:Y:S09]  /*54e0*/  @P3 BRA `(.L_x_100) ;  /* 0xfffffff000343947 */ /* 0x000ff2000383ffff */
[----:B------:R-:W-:-:S04]  /*54f0*/  SHF.L.U32 R2, R29, 0x1f, RZ ;  /* 0x0000001f1d027819 */ /* 0x000fc800000006ff */
[----:B------:R-:W1:Y:S02]  /*5500*/  SYNCS.PHASECHK.TRANS64.TRYWAIT P0, [UR7+0xa0], R2 ;  /* 0x0000a002ff0075a7 */ /* 0x000e640008001107 */
[----:B-1----:R-:W-:Y:S05]  /*5510*/  @!P0 BRA `(.L_x_101) ;  /* 0x0000005000248947 */ /* 0x002fea0003800000 */
.L_x_202:
[----:B------:R-:W4:Y:S02]  /*5520*/  SYNCS.PHASECHK.TRANS64.TRYWAIT P0, [UR7+0xa8], R2 ;  /* 0x0000a802ff0075a7 */ /* 0x000f240008001107 */
[----:B----4-:R-:W-:Y:S05]  /*5530*/  @!P0 BRA `(.L_x_102) ;  /* 0x0000005000348947 */ /* 0x010fea0003800000 */
.L_x_204:
[----:B------:R-:W4:Y:S02]  /*5540*/  SYNCS.PHASECHK.TRANS64.TRYWAIT P0, [UR7+0xb0], R2 ;  /* 0x0000b002ff0075a7 */ /* 0x000f240008001107 */
[----:B----4-:R-:W-:Y:S05]  /*5550*/  @!P0 BRA `(.L_x_103) ;  /* 0x0000005000448947 */ /* 0x010fea0003800000 */
.L_x_206:
[----:B-1----:R-:W-:-:S07]  /*5560*/  MOV R0, UR7 ;  /* 0x0000000700007c02 */ /* 0x002fce0008000f00 */
.L_x_104:
[----:B-1----:R-:W-:-:S04]  /*5570*/  SHF.L.U32 R2, R29, 0x1f, RZ ;  /* 0x0000001f1d027819 */ /* 0x002fc800000006ff */
[----:B------:R1:W4:Y:S03]  /*5580*/  SYNCS.PHASECHK.TRANS64.TRYWAIT P0, [R0+URZ+0xb8], R2 ;  /* 0x0000b802000075a7 */ /* 0x00032600080011ff */
[----:B----4-:R-:W-:Y:S05]  /*5590*/  @!P0 NANOSLEEP.SYNCS 0x989680 ;  /* 0x009896800000895d */ /* 0x010fea0003900000 */
[----:B------:R-:W4:Y:S02]  /*55a0*/  @!P0 SYNCS.PHASECHK.TRANS64 P0, [R0+URZ+0xb8], R2 ;  /* 0x0000b802000085a7 */ /* 0x000f2400080010ff */
[----:B--2-4-:R-:W-:Y:S05]  /*55b0*/  @P0 EXIT ;  /* 0x000000000000094d */ /* 0x014fea0003800000 */
[----:B------:R-:W-:Y:S05]  /*55c0*/  BRA `(.L_x_104) ;  /* 0xfffffffc00e87947 */ /* 0x000fea000383ffff */
.L_x_89:
[----:B------:R-:W-:-:S06]  /*55d0*/  UISETP.GE.AND UP1, UPT, UR10, 0x4, UPT ;  /* 0x000000040a00788c */ /* 0x000fcc000bf26270 */
[----:B------:R-:W-:-:S13]  /*55e0*/  PLOP3.LUT P0, PT, PT, PT, UP1, 0x80, 0x8 ;  /* 0x000000000008781c */ /* 0x000fda0003f0f018 */
[----:B------:R-:W-:Y:S05]  /*55f0*/  @!P0 EXIT ;  /* 0x000000000000894d */ /* 0x000fea0003800000 */
[----:B------:R-:W-:Y:S01]  /*5600*/  BAR.SYNC.DEFER_BLOCKING 0x6, 0xa0 ;  /* 0x0182800000007b1d */ /* 0x000fe20000010000 */
[C---:B------:R-:W-:Y:S01]  /*5610*/  IMAD.SHL.U32 R4, R105.reuse, 0x20, RZ ;  /* 0x0000002069047824 */ /* 0x040fe200078e00ff */
[C---:B------:R-:W-:Y:S01]  /*5620*/  SHF.L.U32 R3, R96.reuse, 0x15, RZ ;  /* 0x0000001560037819 */ /* 0x040fe200000006ff */
[----:B------:R-:W-:Y:S01]  /*5630*/  IMAD.SHL.U32 R5, R96, 0x400, RZ ;  /* 0x0000040060057824 */ /* 0x000fe200078e00ff */
[C---:B------:R-:W-:Y:S01]  /*5640*/  LOP3.LUT R106, R105.reuse, 0x60, RZ, 0xc0, !PT ;  /* 0x00000060696a7812 */ /* 0x040fe200078ec0ff */
[C---:B------:R-:W-:Y:S01]  /*5650*/  IMAD.SHL.U32 R2, R105.reuse, 0x4, RZ ;  /* 0x0000000469027824 */ /* 0x040fe200078e00ff */
[----:B------:R-:W-:Y:S02]  /*5660*/  UMOV UR48, 0x400 ;  /* 0x0000040000307882 */ /* 0x000fe40000000000 */
[----:B------:R-:W1:Y:S01]  /*5670*/  LDC R95, c[0x0][0x370] ;  /* 0x0000dc00ff5f7b82 */ /* 0x000e620000000800 */
[----:B------:R-:W-:Y:S01]  /*5680*/  ULEA UR48, UR37, UR48, 0x18 ;  /* 0x0000003025307291 */ /* 0x000fe2000f8ec0ff */
[C---:B------:R-:W-:Y:S01]  /*5690*/  LOP3.LUT R104, R4.reuse, 0xb20, RZ, 0xc0, !PT ;  /* 0x00000b2004687812 */ /* 0x040fe200078ec0ff */
[----:B------:R-:W-:Y:S01]  /*56a0*/  IMAD.U32 R46, R105, 0x10000, RZ ;  /* 0x00010000692e7824 */ /* 0x000fe200078e00ff */
[----:B------:R-:W-:Y:S01]  /*56b0*/  LOP3.LUT R4, R4, 0xc0, RZ, 0xc0, !PT ;  /* 0x000000c004047812 */ /* 0x000fe200078ec0ff */
[----:B------:R-:W-:Y:S01]  /*56c0*/  UIADD3 UR4, UPT, UPT, UR48, 0x200, URZ ;  /* 0x0000020030047890 */ /* 0x000fe2000fffe0ff */
[----:B------:R-:W-:Y:S01]  /*56d0*/  LOP3.LUT R104, R104, 0x400, R5, 0xf8, !PT ;  /* 0x0000040068687812 */ /* 0x000fe200078ef805 */
[----:B------:R-:W-:Y:S01]  /*56e0*/  HFMA2 R45, -RZ, RZ, 0, 0 ;  /* 0x00000000ff2d7431 */ /* 0x000fe200000001ff */
[----:B------:R-:W2:Y:S01]  /*56f0*/  LDC R42, c[0x0][0xb0c] ;  /* 0x0002c300ff2a7b82 */ /* 0x000ea20000000800 */
[----:B------:R-:W-:Y:S01]  /*5700*/  LOP3.LUT R2, R4, 0x18, R2, 0xf8, !PT ;  /* 0x0000001804027812 */ /* 0x000fe200078ef802 */
[----:B------:R-:W-:Y:S01]  /*5710*/  IMAD.MOV.U32 R101, RZ, RZ, 0x1 ;  /* 0x00000001ff657424 */ /* 0x000fe200078e00ff */
[----:B------:R-:W-:Y:S01]  /*5720*/  LOP3.LUT R3, R3, 0x200000, RZ, 0xc0, !PT ;  /* 0x0020000003037812 */ /* 0x000fe200078ec0ff */
[----:B------:R-:W-:Y:S01]  /*5730*/  IMAD.MOV.U32 R100, RZ, RZ, RZ ;  /* 0x000000ffff647224 */ /* 0x000fe200078e00ff */
[----:B------:R-:W-:Y:S01]  /*5740*/  LOP3.LUT R104, R104, R2, RZ, 0xfc, !PT ;  /* 0x0000000268687212 */ /* 0x000fe200078efcff */
[----:B------:R-:W-:Y:S01]  /*5750*/  IMAD.MOV.U32 R109, RZ, RZ, RZ ;  /* 0x000000ffff6d7224 */ /* 0x000fe200078e00ff */
[----:B------:R-:W-:Y:S01]  /*5760*/  MOV R97, UR4 ;  /* 0x0000000400617c02 */ /* 0x000fe20008000f00 */
[----:B------:R-:W3:Y:S01]  /*5770*/  LDC R93, c[0x0][0xb20] ;  /* 0x0002c800ff5d7b82 */ /* 0x000ee20000000800 */
[----:B------:R-:W4:Y:S01]  /*5780*/  LDS R0, [UR48+0x180] ;  /* 0x00018030ff007984 */ /* 0x000f220008000800 */
[----:B------:R-:W-:Y:S01]  /*5790*/  LOP3.LUT R103, R105, 0x2, RZ, 0xc0, !PT ;  /* 0x0000000269677812 */ /* 0x000fe200078ec0ff */
[----:B------:R-:W1:Y:S01]  /*57a0*/  LDCU.64 UR52, c[0x0][0x348] ;  /* 0x00006900ff3477ac */ /* 0x000e620008000a00 */
[----:B------:R-:W-:Y:S01]  /*57b0*/  LOP3.LUT R46, R3, 0x400000, R46, 0xf8, !PT ;  /* 0x00400000032e7812 */ /* 0x000fe200078ef82e */
[----:B------:R-:W-:Y:S01]  /*57c0*/  IMAD R104, R104, 0x2, R97 ;  /* 0x0000000268687824 */ /* 0x000fe200078e0261 */
[----:B------:R-:W-:Y:S01]  /*57d0*/  LOP3.LUT R105, R105, 0x4, RZ, 0xc0, !PT ;  /* 0x0000000469697812 */ /* 0x000fe200078ec0ff */
[----:B------:R-:W1:Y:S01]  /*57e0*/  LDCU.64 UR38, c[0x0][0x888] ;  /* 0x00011100ff2677ac */ /* 0x000e620008000a00 */
[----:B------:R-:W1:Y:S01]  /*57f0*/  LDC R41, c[0x0][0xb30] ;  /* 0x0002cc00ff297b82 */ /* 0x000e620000000800 */
[----:B------:R-:W-:Y:S01]  /*5800*/  MOV R99, RZ ;  /* 0x000000ff00637202 */ /* 0x000fe20000000f00 */
[--C-:B------:R-:W-:Y:S01]  /*5810*/  IMAD R103, R103, -0x10, R104.reuse ;  /* 0xfffffff067677824 */ /* 0x100fe200078e0268 */
[----:B------:R-:W1:Y:S01]  /*5820*/  LDCU.64 UR44, c[0x0][0x890] ;  /* 0x00011200ff2c77ac */ /* 0x000e620008000a00 */
[----:B------:R-:W-:Y:S01]  /*5830*/  IMAD R102, R105, -0x10, R104 ;  /* 0xfffffff069667824 */ /* 0x000fe200078e0268 */
[----:B------:R-:W-:-:S03]  /*5840*/  UMOV UR49, URZ ;  /* 0x000000ff00317c82 */ /* 0x000fc60008000000 */
[----:B------:R-:W1:Y:S01]  /*5850*/  LDC.64 R88, c[0x0][0xb10] ;  /* 0x0002c400ff587b82 */ /* 0x000e620000000a00 */
[----:B------:R-:W-:-:S07]  /*5860*/  UMOV UR51, URZ ;  /* 0x000000ff00337c82 */ /* 0x000fce0008000000 */
[----:B------:R-:W1:Y:S08]  /*5870*/  LDC.64 R38, c[0x0][0xb18] ;  /* 0x0002c600ff267b82 */ /* 0x000e700000000a00 */
[----:B------:R-:W1:Y:S08]  /*5880*/  LDC.64 R36, c[0x0][0xb28] ;  /* 0x0002ca00ff247b82 */ /* 0x000e700000000a00 */
[----:B------:R-:W1:Y:S01]  /*5890*/  LDC.64 R86, c[0x0][0x8b0] ;  /* 0x00022c00ff567b82 */ /* 0x000e620000000a00 */
[----:B----4-:R-:W-:-:S07]  /*58a0*/  IMAD.IADD R46, R0, 0x1, R46 ;  /* 0x00000001002e7824 */ /* 0x010fce00078e022e */
[----:B------:R-:W4:Y:S08]  /*58b0*/  LDC.64 R84, c[0x0][0x8a8] ;  /* 0x00022a00ff547b82 */ /* 0x000f300000000a00 */
[----:B--23--:R-:W1:Y:S02]  /*58c0*/  LDC R94, c[0x0][0x374] ;  /* 0x0000dd00ff5e7b82 */ /* 0x00ce640000000800 */
.L_x_148:
[----:B------:R-:W-:Y:S02]  /*58d0*/  LEA R0, R109, UR48, 0x3 ;  /* 0x000000306d007c11 */ /* 0x000fe4000f8e18ff */
[----:B------:R-:W-:Y:S02]  /*58e0*/  SHF.L.U32 R2, R99, 0x1f, RZ ;  /* 0x0000001f63027819 */ /* 0x000fe400000006ff */
[----:B-1----:R-:W-:Y:S02]  /*58f0*/  LEA R16, R109, UR48, 0x4 ;  /* 0x000000306d107c11 */ /* 0x002fe4000f8e20ff */
[----:B------:R-:W2:Y:S02]  /*5900*/  SYNCS.PHASECHK.TRANS64.TRYWAIT P0, [R0+URZ+0xd0], R2 ;  /* 0x0000d002000075a7 */ /* 0x000ea400080011ff */
[----:B--23--:R-:W-:Y:S05]  /*5910*/  @!P0 BRA `(.L_x_105) ;  /* 0x0000004c006c8947 */ /* 0x00cfea0003800000 */
.L_x_207:
[----:B------:R-:W3:Y:S01]  /*5920*/  LDC.64 R10, c[0x0][0xb10] ;  /* 0x0002c400ff0a7b82 */ /* 0x000ee20000000a00 */
[----:B------:R-:W4:Y:S01]  /*5930*/  LDS.128 R16, [R16+0x160] ;  /* 0x0001600010107984 */ /* 0x000f220000000c00 */
[----:B-1----:R-:W-:Y:S01]  /*5940*/  ISETP.NE.AND P1, PT, R41, 0x1, PT ;  /* 0x000000012900780c */ /* 0x002fe20003f25270 */
[----:B--2---:R-:W-:Y:S01]  /*5950*/  VIADD R0, R0, 0xe0 ;  /* 0x000000e000007836 */ /* 0x004fe20000000000 */
[----:B------:R-:W-:Y:S04]  /*5960*/  ISETP.GE.AND P0, PT, R40, 0x1, PT ;  /* 0x000000012800780c */ /* 0x000fe80003f06270 */
[----:B------:R-:W1:Y:S01]  /*5970*/  LDC.64 R8, c[0x0][0xb18] ;  /* 0x0002c600ff087b82 */ /* 0x000e620000000a00 */
[----:B------:R-:W-:Y:S01]  /*5980*/  PRMT R0, RZ, 0x654, R0 ;  /* 0x00000654ff007816 */ /* 0x000fe20000000000 */
[----:B------:R-:W-:Y:S01]  /*5990*/  @!PT LDS RZ, [RZ] ;  /* 0x00000000fffff984 */ /* 0x000fe20000000800 */
[----:B------:R-:W-:Y:S01]  /*59a0*/  @!PT LDS RZ, [RZ] ;  /* 0x00000000fffff984 */ /* 0x000fe20000000800 */
[----:B------:R-:W-:Y:S01]  /*59b0*/  @!PT LDS RZ, [RZ] ;  /* 0x00000000fffff984 */ /* 0x000fe20000000800 */
[----:B------:R-:W-:Y:S01]  /*59c0*/  @!PT LDS RZ, [RZ] ;  /* 0x00000000fffff984 */ /* 0x000fe20000000800 */
[----:B------:R2:W-:Y:S06]  /*59d0*/  MEMBAR.ALL.CTA ;  /* 0x0000000000007992 */ /* 0x0005ec0000008000 */
[----:B--2---:R-:W2:Y:S01]  /*59e0*/  FENCE.VIEW.ASYNC.S ;  /* 0x00000000000073c6 */ /* 0x004ea20000000000 */
[----:B------:R-:W1:Y:S08]  /*59f0*/  @!P1 LDC R12, c[0x0][0xb20] ;  /* 0x0002c800ff0c9b82 */ /* 0x000e700000000800 */
[----:B------:R-:W1:Y:S01]  /*5a00*/  @!P1 LDC R7, c[0x0][0xb0c] ;  /* 0x0002c300ff079b82 */ /* 0x000e620000000800 */
[----:B--2---:R2:W-:Y:S01]  /*5a10*/  SYNCS.ARRIVE.TRANS64.RED.A1T0 RZ, [R0+URZ], RZ ;  /* 0x000000ff00ff79a7 */ /* 0x0045e200081004ff */
[----:B----4-:R-:W-:Y:S04]  /*5a20*/  LOP3.LUT P4, RZ, R18, 0x1, RZ, 0xc0, !PT ;  /* 0x0000000112ff7812 */ /* 0x010fe8000788c0ff */
[----:B------:R-:W-:Y:S09]  /*5a30*/  P2R R107, PR, RZ, 0x10 ;  /* 0x00000010ff6b7803 */ /* 0x000ff20000000000 */
[----:B------:R-:W-:Y:S02]  /*5a40*/  @P4 MOV R44, R16 ;  /* 0x00000010002c4202 */ /* 0x000fe40000000f00 */
[----:B------:R-:W-:Y:S01]  /*5a50*/  @P4 LOP3.LUT R43, R17, 0xffff, RZ, 0xc0, !PT ;  /* 0x0000ffff112b4812 */ /* 0x000fe200078ec0ff */
[----:B--23--:R-:W-:Y:S06]  /*5a60*/  @!P0 BRA `(.L_x_106) ;  /* 0x0000000000a48947 */ /* 0x00cfec0003800000 */
[----:B------:R-:W-:Y:S01]  /*5a70*/  IMAD.HI.U32 R0, R94, R39, RZ ;  /* 0x000000275e007227 */ /* 0x000fe200078e00ff */
[----:B------:R-:W-:Y:S02]  /*5a80*/  ISETP.NE.AND P0, PT, R38, 0x1, PT ;  /* 0x000000012600780c */ /* 0x000fe40003f05270 */
[----:B------:R-:W-:Y:S01]  /*5a90*/  ISETP.NE.AND P2, PT, R40, 0x1, PT ;  /* 0x000000012800780c */ /* 0x000fe20003f45270 */
[----:B------:R-:W-:Y:S01]  /*5aa0*/  IMAD.HI.U32 R4, R95, R88, RZ ;  /* 0x000000585f047227 */ /* 0x000fe200078e00ff */
[----:B------:R-:W-:Y:S02]  /*5ab0*/  SHF.R.U32.HI R0, RZ, R93, R0 ;  /* 0x0000005dff007219 */ /* 0x000fe40000011600 */
[----:B------:R-:W-:Y:S01]  /*5ac0*/  ISETP.NE.AND P3, PT, R42, 0x1, PT ;  /* 0x000000012a00780c */ /* 0x000fe20003f65270 */
[----:B------:R-:W-:Y:S01]  /*5ad0*/  IMAD.HI.U32 R6, R43, R39, RZ ;  /* 0x000000272b067227 */ /* 0x000fe200078e00ff */
[-C--:B------:R-:W-:Y:S02]  /*5ae0*/  SHF.R.U32.HI R4, RZ, R89.reuse, R4 ;  /* 0x00000059ff047219 */ /* 0x080fe40000011604 */
[----:B------:R-:W-:Y:S01]  /*5af0*/  SEL R0, R94, R0, !P0 ;  /* 0x000000005e007207 */ /* 0x000fe20004000000 */
[----:B------:R-:W-:Y:S01]  /*5b00*/  IMAD.HI.U32 R5, R44, R88, RZ ;  /* 0x000000582c057227 */ /* 0x000fe200078e00ff */
[----:B------:R-:W-:Y:S03]  /*5b10*/  SEL R4, R95, R4, !P3 ;  /* 0x000000045f047207 */ /* 0x000fe60005800000 */
[-C--:B------:R-:W-:Y:S01]  /*5b20*/  IMAD.HI.U32 R3, R0, R36.reuse, RZ ;  /* 0x0000002400037227 */ /* 0x080fe200078e00ff */
[----:B------:R-:W-:Y:S03]  /*5b30*/  SHF.R.U32.HI R5, RZ, R89, R5 ;  /* 0x00000059ff057219 */ /* 0x000fe60000011605 */
[----:B------:R-:W-:Y:S01]  /*5b40*/  IMAD.HI.U32 R2, R4, R36, RZ ;  /* 0x0000002404027227 */ /* 0x000fe200078e00ff */
[----:B------:R-:W-:Y:S02]  /*5b50*/  @P2 SHF.R.U32.HI R0, RZ, R37, R3 ;  /* 0x00000025ff002219 */ /* 0x000fe40000011603 */
[----:B------:R-:W-:Y:S02]  /*5b60*/  SHF.R.U32.HI R3, RZ, R93, R6 ;  /* 0x0000005dff037219 */ /* 0x000fe40000011606 */
[----:B------:R-:W-:Y:S01]  /*5b70*/  @P2 SHF.R.U32.HI R4, RZ, R37, R2 ;  /* 0x00000025ff042219 */ /* 0x000fe20000011602 */
[----:B------:R-:W-:Y:S01]  /*5b80*/  IMAD R0, R40, R0, RZ ;  /* 0x0000000028007224 */ /* 0x000fe200078e02ff */
[----:B------:R-:W-:Y:S02]  /*5b90*/  SEL R3, R43, R3, !P0 ;  /* 0x000000032b037207 */ /* 0x000fe40004000000 */
[----:B------:R-:W-:Y:S01]  /*5ba0*/  SEL R2, R44, R5, !P3 ;  /* 0x000000052c027207 */ /* 0x000fe20005800000 */
[----:B------:R-:W-:Y:S01]  /*5bb0*/  IMAD R5, R40, R4, RZ ;  /* 0x0000000428057224 */ /* 0x000fe200078e02ff */
[C---:B------:R-:W-:Y:S01]  /*5bc0*/  ISETP.GE.AND P0, PT, R3.reuse, R0, PT ;  /* 0x000000000300720c */ /* 0x040fe20003f06270 */
[C---:B------:R-:W-:Y:S03]  /*5bd0*/  IMAD.HI.U32 R0, R3.reuse, R36, RZ ;  /* 0x0000002403007227 */ /* 0x040fe600078e00ff */
[C---:B------:R-:W-:Y:S02]  /*5be0*/  ISETP.GE.OR P0, PT, R2.reuse, R5, P0 ;  /* 0x000000050200720c */ /* 0x040fe40000706670 */
[----:B------:R-:W-:Y:S04]  /*5bf0*/  SHF.R.U32.HI R0, RZ, R37, R0 ;  /* 0x00000025ff007219 */ /* 0x000fe80000011600 */
[C---:B------:R-:W-:Y:S05]  /*5c00*/  SEL R6, R3.reuse, R0, !P2 ;  /* 0x0000000003067207 */ /* 0x040fea0005000000 */
        /* <DEDUP_REMOVED lines=14> */
[----:B------:R-:W-:Y:S07]  /*5cf0*/  IMAD R43, R3, R38, R43 ;  /* 0x00000026032b7224 */ /* 0x000fee00078e022b */
.L_x_106:
[----:B-1----:R-:W-:Y:S01]  /*5d00*/  @!P1 ISETP.NE.AND P0, PT, R8, 0x1, PT ;  /* 0x000000010800980c */ /* 0x002fe20003f05270 */
[----:B------:R-:W-:Y:S01]  /*5d10*/  @!P1 IMAD.HI.U32 R2, R43, R9, RZ ;  /* 0x000000092b029227 */ /* 0x000fe200078e00ff */
[----:B------:R-:W-:Y:S01]  /*5d20*/  R2UR UR42, R14 ;  /* 0x000000000e2a72ca */ /* 0x000fe200000e0000 */
[----:B------:R-:W-:Y:S01]  /*5d30*/  BSSY.RECONVERGENT B6, `(.L_x_107) ;  /* 0x0000031000067945 */ /* 0x000fe20003800200 */
[----:B------:R-:W-:Y:S01]  /*5d40*/  R2UR UR41, R15 ;  /* 0x000000000f2972ca */ /* 0x000fe200000e0000 */
[C---:B------:R-:W-:Y:S01]  /*5d50*/  @!P1 IMAD.HI.U32 R0, R44.reuse, R10, RZ ;  /* 0x0000000a2c009227 */ /* 0x040fe200078e00ff */
[----:B------:R-:W-:Y:S02]  /*5d60*/  @!P1 SHF.R.U32.HI R2, RZ, R12, R2 ;  /* 0x0000000cff029219 */ /* 0x000fe40000011602 */
[----:B------:R-:W-:Y:S01]  /*5d70*/  @!P1 ISETP.NE.AND P2, PT, R7, 0x1, PT ;  /* 0x000000010700980c */ /* 0x000fe20003f45270 */
[----:B------:R-:W-:Y:S01]  /*5d80*/  VIADD R109, R109, 0x1 ;  /* 0x000000016d6d7836 */ /* 0x000fe20000000000 */
[----:B------:R-:W-:Y:S02]  /*5d90*/  @!P1 SEL R2, R43, R2, !P0 ;  /* 0x000000022b029207 */ /* 0x000fe40004000000 */
[----:B------:R-:W-:Y:S02]  /*5da0*/  @!P1 SHF.R.U32.HI R0, RZ, R11, R0 ;  /* 0x0000000bff009219 */ /* 0x000fe40000011600 */
[----:B------:R-:W-:Y:S01]  /*5db0*/  LOP3.LUT P0, RZ, R97, 0x1b0, RZ, 0xc0, !PT ;  /* 0x000001b061ff7812 */ /* 0x000fe2000780c0ff */
[----:B------:R-:W-:Y:S01]  /*5dc0*/  USHF.L.U32 UR42, UR42, 0x6, URZ ;  /* 0x000000062a2a7899 */ /* 0x000fe200080006ff */
[----:B------:R-:W-:Y:S01]  /*5dd0*/  @!P1 SEL R3, R44, R0, !P2 ;  /* 0x000000002c039207 */ /* 0x000fe20005000000 */
[----:B------:R-:W-:Y:S01]  /*5de0*/  USHF.L.U32 UR41, UR41, 0x8, URZ ;  /* 0x0000000829297899 */ /* 0x000fe200080006ff */
[----:B------:R-:W-:Y:S03]  /*5df0*/  @P4 SHF.R.U32.HI R98, RZ, 0x10, R17 ;  /* 0x00000010ff624819 */ /* 0x000fe60000011611 */
[----:B------:R-:W-:Y:S02]  /*5e00*/  @!P1 IMAD.IADD R0, R2, 0x1, -R3 ;  /* 0x0000000102009824 */ /* 0x000fe400078e0a03 */
[----:B------:R-:W-:Y:S02]  /*5e10*/  @!P1 IMAD.IADD R2, R3, 0x1, -R2 ;  /* 0x0000000103029824 */ /* 0x000fe400078e0a02 */
[----:B------:R-:W-:Y:S02]  /*5e20*/  @!P1 IMAD R44, R0, R7, R44 ;  /* 0x00000007002c9224 */ /* 0x000fe400078e022c */
[----:B------:R-:W-:Y:S01]  /*5e30*/  @!P1 IMAD R43, R2, R8, R43 ;  /* 0x00000008022b9224 */ /* 0x000fe200078e022b */
[----:B------:R-:W-:Y:S06]  /*5e40*/  @!P0 BRA `(.L_x_108) ;  /* 0x00000000007c8947 */ /* 0x000fec0003800000 */
[----:B------:R-:W1:Y:S01]  /*5e50*/  LDCU.64 UR8, c[0x4][0x80] ;  /* 0x01001000ff0877ac */ /* 0x000e620008000a00 */
[----:B------:R-:W-:Y:S01]  /*5e60*/  MOV R2, 0x0 ;  /* 0x0000000000027802 */ /* 0x000fe20000000f00 */
[----:B------:R-:W-:Y:S02]  /*5e70*/  HFMA2 R12, -RZ, RZ, 0, 5.9604644775390625e-08 ;  /* 0x00000001ff0c7431 */ /* 0x000fe400000001ff */
[----:B------:R-:W-:Y:S01]  /*5e80*/  IMAD.MOV.U32 R8, RZ, RZ, 0x70 ;  /* 0x00000070ff087424 */ /* 0x000fe200078e00ff */
[----:B------:R2:W3:Y:S01]  /*5e90*/  LDC.64 R14, c[0x4][R2] ;  /* 0x01000000020e7b82 */ /* 0x0004e20000000a00 */
[----:B------:R-:W4:Y:S01]  /*5ea0*/  LDCU.64 UR6, c[0x4][0x88] ;  /* 0x01001100ff0677ac */ /* 0x000f220008000a00 */
[----:B------:R-:W-:Y:S01]  /*5eb0*/  IMAD.MOV.U32 R13, RZ, RZ, RZ ;  /* 0x000000ffff0d7224 */ /* 0x000fe200078e00ff */
[----:B------:R-:W2:Y:S01]  /*5ec0*/  LDCU.64 UR4, c[0x4][0x8] ;  /* 0x01000100ff0477ac */ /* 0x000ea20008000a00 */
[----:B-1----:R-:W-:Y:S01]  /*5ed0*/  MOV R5, UR9 ;  /* 0x0000000900057c02 */ /* 0x002fe20008000f00 */
[----:B------:R-:W-:Y:S01]  /*5ee0*/  IMAD.U32 R4, RZ, RZ, UR8 ;  /* 0x00000008ff047e24 */ /* 0x000fe2000f8e00ff */
[----:B----4-:R-:W-:Y:S01]  /*5ef0*/  MOV R7, UR7 ;  /* 0x0000000700077c02 */ /* 0x010fe20008000f00 */
[----:B------:R-:W-:Y:S01]  /*5f00*/  IMAD.U32 R6, RZ, RZ, UR6 ;  /* 0x00000006ff067e24 */ /* 0x000fe2000f8e00ff */
[----:B--2---:R-:W-:Y:S01]  /*5f10*/  MOV R11, UR5 ;  /* 0x00000005000b7c02 */ /* 0x004fe20008000f00 */
[----:B------:R-:W-:Y:S02]  /*5f20*/  IMAD.U32 R10, RZ, RZ, UR4 ;  /* 0x00000004ff0a7e24 */ /* 0x000fe4000f8e00ff */
[----:B------:R-:W-:Y:S07]  /*5f30*/  LEPC R20, `(.L_x_109) ;  /* 0x000000001014794e */ /* 0x000fee0000000000 */
[----:B---3-5:R-:W-:Y:S05]  /*5f40*/  CALL.ABS.NOINC R14 ;  /* 0x000000000e007343 */ /* 0x028fea0003c00000 */
.L_x_109:
[----:B------:R-:W1:Y:S01]  /*5f50*/  LDCU.64 UR8, c[0x4][0x80] ;  /* 0x01001000ff0877ac */ /* 0x000e620008000a00 */
[----:B------:R-:W2:Y:S01]  /*5f60*/  LDC.64 R2, c[0x4][R2] ;  /* 0x0100000002027b82 */ /* 0x000ea20000000a00 */
[----:B------:R-:W-:Y:S02]  /*5f70*/  HFMA2 R12, -RZ, RZ, 0, 5.9604644775390625e-08 ;  /* 0x00000001ff0c7431 */ /* 0x000fe400000001ff */
[----:B------:R-:W-:Y:S02]  /*5f80*/  IMAD.MOV.U32 R8, RZ, RZ, 0x70 ;  /* 0x00000070ff087424 */ /* 0x000fe400078e00ff */
[----:B------:R-:W-:Y:S01]  /*5f90*/  IMAD.MOV.U32 R13, RZ, RZ, RZ ;  /* 0x000000ffff0d7224 */ /* 0x000fe200078e00ff */
[----:B------:R-:W3:Y:S01]  /*5fa0*/  LDCU.64 UR6, c[0x4][0x88] ;  /* 0x01001100ff0677ac */ /* 0x000ee20008000a00 */
[----:B------:R-:W4:Y:S01]  /*5fb0*/  LDCU.64 UR4, c[0x4][0x8] ;  /* 0x01000100ff0477ac */ /* 0x000f220008000a00 */
[----:B-1----:R-:W-:Y:S02]  /*5fc0*/  MOV R4, UR8 ;  /* 0x0000000800047c02 */ /* 0x002fe40008000f00 */
[----:B------:R-:W-:Y:S02]  /*5fd0*/  MOV R5, UR9 ;  /* 0x0000000900057c02 */ /* 0x000fe40008000f00 */
[----:B---3--:R-:W-:Y:S01]  /*5fe0*/  MOV R7, UR7 ;  /* 0x0000000700077c02 */ /* 0x008fe20008000f00 */
[----:B------:R-:W-:Y:S01]  /*5ff0*/  IMAD.U32 R6, RZ, RZ, UR6 ;  /* 0x00000006ff067e24 */ /* 0x000fe2000f8e00ff */
[----:B----4-:R-:W-:Y:S01]  /*6000*/  MOV R11, UR5 ;  /* 0x00000005000b7c02 */ /* 0x010fe20008000f00 */
[----:B------:R-:W-:Y:S02]  /*6010*/  IMAD.U32 R10, RZ, RZ, UR4 ;  /* 0x00000004ff0a7e24 */ /* 0x000fe4000f8e00ff */
[----:B------:R-:W-:Y:S07]  /*6020*/  LEPC R20, `(.L_x_108) ;  /* 0x000000001014794e */ /* 0x000fee0000000000 */
[----:B--2---:R-:W-:Y:S05]  /*6030*/  CALL.ABS.NOINC R2 ;  /* 0x0000000002007343 */ /* 0x004fea0003c00000 */
.L_x_108:
[----:B------:R-:W-:Y:S05]  /*6040*/  BSYNC.RECONVERGENT B6 ;  /* 0x0000000000067941 */ /* 0x000fea0003800200 */
.L_x_107:
[----:B------:R-:W-:Y:S01]  /*6050*/  ISETP.NE.U32.AND P4, PT, R86, RZ, PT ;  /* 0x000000ff5600720c */ /* 0x000fe20003f85070 */
[----:B------:R-:W-:Y:S01]  /*6060*/  UISETP.NE.AND UP2, UPT, UR50, URZ, UPT ;  /* 0x000000ff3200728c */ /* 0x000fe2000bf45270 */
[----:B------:R-:W-:Y:S01]  /*6070*/  ISETP.NE.U32.AND P2, PT, RZ, UR38, PT ;  /* 0x00000026ff007c0c */ /* 0x000fe2000bf45070 */
[----:B------:R-:W-:Y:S01]  /*6080*/  UISETP.NE.U32.AND UP1, UPT, UR44, URZ, UPT ;  /* 0x000000ff2c00728c */ /* 0x000fe2000bf25070 */
[----:B------:R-:W-:Y:S01]  /*6090*/  ISETP.NE.AND.EX P4, PT, R87, RZ, PT, P4 ;  /* 0x000000ff5700720c */ /* 0x000fe20003f85340 */
[----:B------:R-:W-:Y:S01]  /*60a0*/  UPLOP3.LUT UP0, UPT, UPT, UPT, UPT, 0x40, 0x4 ;  /* 0x000000000004789c */ /* 0x000fe20003f0e870 */
[----:B------:R-:W-:Y:S01]  /*60b0*/  ISETP.NE.AND.EX P2, PT, RZ, UR39, PT, P2 ;  /* 0x00000027ff007c0c */ /* 0x000fe2000bf45320 */
[----:B------:R-:W-:Y:S01]  /*60c0*/  UISETP.NE.AND.EX UP1, UPT, UR45, URZ, UPT, UP1 ;  /* 0x000000ff2d00728c */ /* 0x000fe2000bf25310 */
[----:B------:R-:W-:Y:S04]  /*60d0*/  PLOP3.LUT P1, PT, PT, PT, UP2, 0x80, 0x8 ;  /* 0x000000000008781c */ /* 0x000fe80003f2f028 */
[----:B------:R-:W-:Y:S06]  /*60e0*/  @UP2 UPLOP3.LUT UP0, UPT, UPT, UPT, UP1, 0x80, 0x8 ;  /* 0x000000000008289c */ /* 0x000fec0003f0f010 */
[----:B------:R-:W-:Y:S01]  /*60f0*/  PLOP3.LUT P0, PT, PT, PT, UP0, 0x80, 0x8 ;  /* 0x000000000008781c */ /* 0x000fe20003f0f008 */
[----:B------:R-:W-:Y:S01]  /*6100*/  @!UPT UIADD3 URZ, UPT, UPT, URZ, URZ, URZ ;  /* 0x000000fffffff290 */ /* 0x000fe2000fffe0ff */
[----:B------:R-:W-:Y:S11]  /*6110*/  BRA.U !UP1, `(.L_x_110) ;  /* 0x0000000109387547 */ /* 0x000ff6000b800000 */
[----:B------:R-:W-:Y:S01]  /*6120*/  UISETP.NE.U32.AND UP0, UPT, UR38, URZ, UPT ;  /* 0x000000ff2600728c */ /* 0x000fe2000bf05070 */
[----:B------:R-:W-:Y:S02]  /*6130*/  HFMA2 R0, -RZ, RZ, 0, 5.9604644775390625e-08 ;  /* 0x00000001ff007431 */ /* 0x000fe400000001ff */
[----:B------:R-:W-:Y:S01]  /*6140*/  IMAD.MOV.U32 R92, RZ, RZ, 0x1 ;  /* 0x00000001ff5c7424 */ /* 0x000fe200078e00ff */
[----:B------:R-:W-:Y:S06]  /*6150*/  UISETP.NE.AND.EX UP0, UPT, UR39, URZ, UPT, UP0 ;  /* 0x000000ff2700728c */ /* 0x000fec000bf05300 */
[----:B------:R-:W-:Y:S05]  /*6160*/  PLOP3.LUT P3, PT, PT, PT, UP0, 0x80, 0x8 ;  /* 0x000000000008781c */ /* 0x000fea0003f6f008 */
[----:B------:R-:W1:Y:S01]  /*6170*/  @UP0 LDCU.64 UR6, c[0x0][0x888] ;  /* 0x00011100ff0607ac */ /* 0x000e620008000a00 */
[----:B------:R-:W-:Y:S07]  /*6180*/  @UP0 UIMAD UR4, UR36, UR44, URZ ;  /* 0x0000002c240402a4 */ /* 0x000fee000f8e02ff */
[----:B------:R-:W-:Y:S01]  /*6190*/  @!P3 PRMT R92, R0, 0x7610, R92 ;  /* 0x00007610005cb816 */ /* 0x000fe2000000005c */
[----:B-1----:R-:W-:Y:S03]  /*61a0*/  @UP0 UIMAD.WIDE UR6, UR4, 0x4, UR6 ;  /* 0x00000004040608a5 */ /* 0x002fe6000f8e0206 */
[----:B------:R-:W1:Y:S03]  /*61b0*/  @!UP0 LDCU UR4, c[0x0][0x880] ;  /* 0x00011000ff0487ac */ /* 0x000e660008000800 */
[----:B------:R-:W-:Y:S01]  /*61c0*/  IMAD.U32 R2, RZ, RZ, UR6 ;  /* 0x00000006ff027e24 */ /* 0x000fe2000f8e00ff */
[----:B------:R-:W-:Y:S05]  /*61d0*/  MOV R3, UR7 ;  /* 0x0000000700037c02 */ /* 0x000fea0008000f00 */
[----:B-----5:R2:W5:Y:S02]  /*61e0*/  @P3 LDG.E R49, desc[UR46][R2.64] ;  /* 0x0000002e02313981 */ /* 0x020564000c1e1900 */
[----:B-12---:R-:W-:Y:S02]  /*61f0*/  @!P3 IMAD.U32 R49, RZ, RZ, UR4 ;  /* 0x00000004ff31be24 */ /* 0x006fe4000f8e00ff */
.L_x_110:
[----:B------:R-:W-:Y:S05]  /*6200*/  @!P4 BRA `(.L_x_111) ;  /* 0x000000000020c947 */ /* 0x000fea0003800000 */
[----:B------:R-:W-:Y:S04]  /*6210*/  ISETP.NE.U32.AND P3, PT, R84, RZ, PT ;  /* 0x000000ff5400720c */ /* 0x000fe80003f65070 */
[----:B------:R-:W-:Y:S11]  /*6220*/  ISETP.NE.AND.EX P3, PT, R85, RZ, PT, P3 ;  /* 0x000000ff5500720c */ /* 0x000ff60003f65330 */
[----:B------:R-:W-:Y:S02]  /*6230*/  @!UPT UIADD3 URZ, UPT, UPT, URZ, URZ, URZ ;  /* 0x000000fffffff290 */ /* 0x000fe4000fffe0ff */
[----:B------:R-:W1:Y:S01]  /*6240*/  @P3 LDC.64 R2, c[0x0][0x8a8] ;  /* 0x00022a00ff023b82 */ /* 0x000e620000000a00 */
[----:B------:R-:W-:Y:S04]  /*6250*/  @P3 IMAD R0, R86, UR36, RZ ;  /* 0x0000002456003c24 */ /* 0x000fe8000f8e02ff */
[----:B-1----:R-:W-:Y:S05]  /*6260*/  @P3 IMAD.WIDE R2, R0, 0x4, R2 ;  /* 0x0000000400023825 */ /* 0x002fea00078e0202 */
[----:B-----5:R1:W5:Y:S02]  /*6270*/  @P3 LDG.E R47, desc[UR46][R2.64] ;  /* 0x0000002e022f3981 */ /* 0x020364000c1e1900 */
[----:B-1----:R-:W2:Y:S02]  /*6280*/  @!P3 LDC R47, c[0x0][0x8a0] ;  /* 0x00022800ff2fbb82 */ /* 0x002ea40000000800 */
.L_x_111:
[----:B-----5:R-:W-:Y:S01]  /*6290*/  FSETP.NEU.AND P3, PT, R49, RZ, PT ;  /* 0x000000ff3100720b */ /* 0x020fe20003f6d000 */
[----:B------:R-:W-:Y:S01]  /*62a0*/  BSSY B1, `(.L_x_112) ;  /* 0x0000039000017945 */ /* 0x000fe20003800000 */
[----:B------:R-:W-:Y:S01]  /*62b0*/  SEL R3, RZ, 0xffffffff, P2 ;  /* 0xffffffffff037807 */ /* 0x000fe20001000000 */
[----:B------:R-:W-:Y:S01]  /*62c0*/  IMAD.MOV.U32 R61, RZ, RZ, 0x1 ;  /* 0x00000001ff3d7424 */ /* 0x000fe200078e00ff */
[----:B------:R-:W-:Y:S01]  /*62d0*/  @P1 LOP3.LUT P2, RZ, R92, 0xff, RZ, 0xc0, !PT ;  /* 0x000000ff5cff1812 */ /* 0x000fe2000784c0ff */
[----:B------:R-:W-:Y:S01]  /*62e0*/  IMAD R48, R45, 0x80, R46 ;  /* 0x000000802d307824 */ /* 0x000fe200078e022e */
[----:B------:R-:W-:Y:S01]  /*62f0*/  @P1 SEL R0, RZ, 0xffffffff, P3 ;  /* 0xffffffffff001807 */ /* 0x000fe20001800000 */
[----:B------:R-:W-:Y:S01]  /*6300*/  IMAD R110, R105, -0x10, R103 ;  /* 0xfffffff0696e7824 */ /* 0x000fe200078e0267 */
[----:B------:R-:W-:Y:S01]  /*6310*/  LOP3.LUT R101, R101, 0x1, RZ, 0x3c, !PT ;  /* 0x0000000165657812 */ /* 0x000fe200078e3cff */
[----:B------:R-:W-:Y:S01]  /*6320*/  IMAD.MOV.U32 R60, RZ, RZ, RZ ;  /* 0x000000ffff3c7224 */ /* 0x000fe200078e00ff */
[----:B------:R-:W-:Y:S02]  /*6330*/  @P0 SEL R0, R3, R0, !P2 ;  /* 0x0000000003000207 */ /* 0x000fe40005000000 */
[----:B------:R-:W-:Y:S02]  /*6340*/  CS2R R82, SRZ ;  /* 0x0000000000527805 */ /* 0x000fe4000001ff00 */
[----:B------:R-:W-:Y:S02]  /*6350*/  LEA R112, R45, UR48, 0x3 ;  /* 0x000000302d707c11 */ /* 0x000fe4000f8e18ff */
[----:B------:R-:W-:Y:S02]  /*6360*/  CS2R R80, SRZ ;  /* 0x0000000000507805 */ /* 0x000fe4000001ff00 */
[----:B------:R-:W-:Y:S02]  /*6370*/  @P1 LOP3.LUT R0, R0, 0x1, RZ, 0xc0, !PT ;  /* 0x0000000100001812 */ /* 0x000fe400078ec0ff */
[----:B------:R-:W-:Y:S02]  /*6380*/  CS2R R74, SRZ ;  /* 0x00000000004a7805 */ /* 0x000fe4000001ff00 */
[----:B------:R-:W-:Y:S02]  /*6390*/  PLOP3.LUT P2, PT, PT, PT, UP1, 0x80, 0x8 ;  /* 0x000000000008781c */ /* 0x000fe40003f4f018 */
[----:B------:R-:W-:Y:S02]  /*63a0*/  CS2R R72, SRZ ;  /* 0x0000000000487805 */ /* 0x000fe4000001ff00 */
[----:B------:R-:W-:Y:S02]  /*63b0*/  ISETP.NE.U32.OR P5, PT, R0, 0x1, !P1 ;  /* 0x000000010000780c */ /* 0x000fe40004fa5470 */
[----:B------:R-:W-:Y:S02]  /*63c0*/  CS2R R66, SRZ ;  /* 0x0000000000427805 */ /* 0x000fe4000001ff00 */
[----:B------:R-:W-:Y:S02]  /*63d0*/  LOP3.LUT P4, R108, R92, 0xff, RZ, 0xc0, !PT ;  /* 0x000000ff5c6c7812 */ /* 0x000fe4000788c0ff */
[----:B------:R-:W-:Y:S02]  /*63e0*/  CS2R R64, SRZ ;  /* 0x0000000000407805 */ /* 0x000fe4000001ff00 */
[----:B------:R-:W-:Y:S02]  /*63f0*/  SEL R2, RZ, 0xffffffff, P3 ;  /* 0xffffffffff027807 */ /* 0x000fe40001800000 */
[----:B------:R-:W-:Y:S02]  /*6400*/  CS2R R58, SRZ ;  /* 0x00000000003a7805 */ /* 0x000fe4000001ff00 */
[----:B------:R-:W-:Y:S02]  /*6410*/  P2R R111, PR, RZ, 0x20 ;  /* 0x00000020ff6f7803 */ /* 0x000fe40000000000 */
[----:B------:R-:W-:Y:S02]  /*6420*/  CS2R R56, SRZ ;  /* 0x0000000000387805 */ /* 0x000fe4000001ff00 */
[----:B------:R-:W-:Y:S02]  /*6430*/  @P2 SEL R2, R3, R2, !P4 ;  /* 0x0000000203022207 */ /* 0x000fe40006000000 */
[----:B------:R-:W-:Y:S02]  /*6440*/  @P5 SHF.L.U32 R0, R101, 0x1f, RZ ;  /* 0x0000001f65005819 */ /* 0x000fe400000006ff */
[----:B------:R-:W-:Y:S02]  /*6450*/  LOP3.LUT R2, R2, 0x1, RZ, 0xc0, !PT ;  /* 0x0000000102027812 */ /* 0x000fe400078ec0ff */
[----:B------:R1:W3:Y:S02]  /*6460*/  @P5 SYNCS.PHASECHK.TRANS64.TRYWAIT P1, [UR48+0x80], R0 ;  /* 0x00008000ff0055a7 */ /* 0x0002e40008021130 */
[----:B------:R-:W-:Y:S04]  /*6470*/  ISETP.NE.U32.AND P2, PT, R2, 0x1, PT ;  /* 0x000000010200780c */ /* 0x000fe80003f45070 */
[----:B------:R-:W-:Y:S02]  /*6480*/  P2R R62, PR, RZ, 0x4 ;  /* 0x00000004ff3e7803 */ /* 0x000fe40000000000 */
[----:B-1----:R-:W-:Y:S04]  /*6490*/  SHF.L.U32 R0, R100, 0x1f, RZ ;  /* 0x0000001f64007819 */ /* 0x002fe800000006ff */
[----:B------:R1:W4:Y:S01]  /*64a0*/  SYNCS.PHASECHK.TRANS64.TRYWAIT P0, [R112+URZ+0xf0], R0 ;  /* 0x0000f000700075a7 */ /* 0x00032200080011ff */
[----:B---3--:R-:W-:Y:S01]  /*64b0*/  @P5 SEL R61, RZ, 0x1, !P1 ;  /* 0x00000001ff3d5807 */ /* 0x008fe20004800000 */
[----:B-1----:R-:W-:Y:S06]  /*64c0*/  @!P5 BRA `(.L_x_113) ;  /* 0x000000000058d947 */ /* 0x002fec0003800000 */
[----:B------:R-:W-:Y:S01]  /*64d0*/  IMAD.MOV.U32 R83, RZ, RZ, RZ ;  /* 0x000000ffff537224 */ /* 0x000fe200078e00ff */
[----:B------:R-:W-:Y:S01]  /*64e0*/  ISETP.NE.AND P1, PT, R61, RZ, PT ;  /* 0x000000ff3d00720c */ /* 0x000fe20003f25270 */
[----:B------:R-:W-:Y:S01]  /*64f0*/  BSSY B0, `(.L_x_114) ;  /* 0x000000c000007945 */ /* 0x000fe20003800000 */
[----:B------:R-:W-:Y:S02]  /*6500*/  CS2R R58, SRZ ;  /* 0x00000000003a7805 */ /* 0x000fe4000001ff00 */
[----:B------:R-:W-:Y:S02]  /*6510*/  CS2R R56, SRZ ;  /* 0x0000000000387805 */ /* 0x000fe4000001ff00 */
[----:B------:R-:W-:Y:S02]  /*6520*/  CS2R R66, SRZ ;  /* 0x0000000000427805 */ /* 0x000fe4000001ff00 */
[----:B------:R-:W-:Y:S02]  /*6530*/  CS2R R64, SRZ ;  /* 0x0000000000407805 */ /* 0x000fe4000001ff00 */
[----:B------:R-:W-:Y:S02]  /*6540*/  CS2R R74, SRZ ;  /* 0x00000000004a7805 */ /* 0x000fe4000001ff00 */
[----:B------:R-:W-:Y:S02]  /*6550*/  CS2R R72, SRZ ;  /* 0x0000000000487805 */ /* 0x000fe4000001ff00 */
[----:B------:R-:W-:Y:S01]  /*6560*/  CS2R R80, SRZ ;  /* 0x0000000000507805 */ /* 0x000fe2000001ff00 */
[----:B------:R-:W-:Y:S06]  /*6570*/  @P1 BRA `(.L_x_115) ;  /* 0x00000000000c1947 */ /* 0x000fec0003800000 */
[----:B------:R-:W-:Y:S04]  /*6580*/  SHF.L.U32 R3, R101, 0x1f, RZ ;  /* 0x0000001f65037819 */ /* 0x000fe800000006ff */
[----:B------:R-:W1:Y:S02]  /*6590*/  SYNCS.PHASECHK.TRANS64.TRYWAIT P1, [UR48+0x80], R3 ;  /* 0x00008003ff0075a7 */ /* 0x000e640008021130 */
[----:B-1----:R-:W-:Y:S05]  /*65a0*/  @!P1 BRA `(.L_x_116) ;  /* 0x00000040005c9947 */ /* 0x002fea0003800000 */
.L_x_115:
[----:B------:R-:W-:Y:S05]  /*65b0*/  BSYNC B0 ;  /* 0x0000000000007941 */ /* 0x000fea0003800000 */
.L_x_114:
[----:B------:R-:W-:Y:S01]  /*65c0*/  ISETP.NE.AND P1, PT, R62, RZ, PT ;  /* 0x000000ff3e00720c */ /* 0x000fe20003f25270 */
[----:B------:R-:W-:Y:S11]  /*65d0*/  HFMA2 R60, -RZ, RZ, 0, 5.9604644775390625e-08 ;  /* 0x00000001ff3c7431 */ /* 0x000ff600000001ff */
[----:B------:R-:W-:Y:S01]  /*65e0*/  @!UPT UIADD3 URZ, UPT, UPT, URZ, URZ, URZ ;  /* 0x000000fffffff290 */ /* 0x000fe2000fffe0ff */
[----:B------:R3:W1:Y:S04]  /*65f0*/  @P1 LDS.128 R56, [R104] ;  /* 0x0000000068381984 */ /* 0x0006680000000c00 */
[----:B------:R3:W1:Y:S04]  /*6600*/  @P1 LDS.128 R64, [R103+0x10] ;  /* 0x0000100067401984 */ /* 0x0006680000000c00 */
[----:B------:R3:W1:Y:S04]  /*6610*/  @P1 LDS.128 R72, [R102+0x20] ;  /* 0x0000200066481984 */ /* 0x0006680000000c00 */
[----:B------:R3:W1:Y:S02]  /*6620*/  @P1 LDS.128 R80, [R110+0x30] ;  /* 0x000030006e501984 */ /* 0x0006640000000c00 */
.L_x_113:
[----:B------:R-:W-:Y:S05]  /*6630*/  BSYNC B1 ;  /* 0x0000000000017941 */ /* 0x000fea0003800000 */
.L_x_112:
[----:B-1----:R-:W-:Y:S04]  /*6640*/  SHF.R.U32.HI R2, RZ, 0x15, R48 ;  /* 0x00000015ff027819 */ /* 0x002fe80000011630 */
[----:B------:R-:W-:Y:S01]  /*6650*/  LOP3.LUT P1, RZ, R2, 0x3, R96, 0x48, !PT ;  /* 0x0000000302ff7812 */ /* 0x000fe20007824860 */
[----:B------:R-:W-:Y:S01]  /*6660*/  @!UPT UIADD3 URZ, UPT, UPT, URZ, URZ, URZ ;  /* 0x000000fffffff290 */ /* 0x000fe2000fffe0ff */
[----:B----4-:R-:W-:Y:S11]  /*6670*/  @P0 BRA `(.L_x_117) ;  /* 0x0000000000080947 */ /* 0x010ff60003800000 */
[----:B------:R-:W1:Y:S02]  /*6680*/  SYNCS.PHASECHK.TRANS64.TRYWAIT P0, [R112+URZ+0xf0], R0 ;  /* 0x0000f000700075a7 */ /* 0x000e6400080011ff */
[----:B-1----:R-:W-:Y:S05]  /*6690*/  @!P0 BRA `(.L_x_118) ;  /* 0x0000004000388947 */ /* 0x002fea0003800000 */
.L_x_117:
[----:B------:R-:W-:Y:S05]  /*66a0*/  @!P1 BRA `(.L_x_119) ;  /* 0x0000000000409947 */ /* 0x000fea0003800000 */
[----:B------:R-:W4:Y:S01]  /*66b0*/  LDCU.64 UR8, c[0x4][0x70] ;  /* 0x01000e00ff0877ac */ /* 0x000f220008000a00 */
[----:B------:R-:W-:Y:S01]  /*66c0*/  MOV R3, 0x0 ;  /* 0x0000000000037802 */ /* 0x000fe20000000f00 */
[----:B------:R-:W-:Y:S02]  /*66d0*/  HFMA2 R12, -RZ, RZ, 0, 5.9604644775390625e-08 ;  /* 0x00000001ff0c7431 */ /* 0x000fe400000001ff */
[----:B------:R-:W-:Y:S02]  /*66e0*/  IMAD.MOV.U32 R8, RZ, RZ, 0x192 ;  /* 0x00000192ff087424 */ /* 0x000fe400078e00ff */
[----:B------:R-:W-:Y:S01]  /*66f0*/  IMAD.MOV.U32 R13, RZ, RZ, RZ ;  /* 0x000000ffff0d7224 */ /* 0x000fe200078e00ff */
[----:B------:R-:W5:Y:S01]  /*6700*/  LDCU.64 UR6, c[0x4][0x78] ;  /* 0x01000f00ff0677ac */ /* 0x000f620008000a00 */
[----:B------:R-:W1:Y:S01]  /*6710*/  LDC.64 R2, c[0x4][R3] ;  /* 0x0100000003027b82 */ /* 0x000e620000000a00 */
[----:B------:R-:W2:Y:S01]  /*6720*/  LDCU.64 UR4, c[0x4][0x10] ;  /* 0x01000200ff0477ac */ /* 0x000ea20008000a00 */
[----:B----4-:R-:W-:Y:S01]  /*6730*/  MOV R5, UR9 ;  /* 0x0000000900057c02 */ /* 0x010fe20008000f00 */
[----:B------:R-:W-:Y:S01]  /*6740*/  IMAD.U32 R4, RZ, RZ, UR8 ;  /* 0x00000008ff047e24 */ /* 0x000fe2000f8e00ff */
[----:B-----5:R-:W-:Y:S01]  /*6750*/  MOV R7, UR7 ;  /* 0x0000000700077c02 */ /* 0x020fe20008000f00 */
[----:B------:R-:W-:Y:S01]  /*6760*/  IMAD.U32 R6, RZ, RZ, UR6 ;  /* 0x00000006ff067e24 */ /* 0x000fe2000f8e00ff */
[----:B--2---:R-:W-:Y:S01]  /*6770*/  MOV R11, UR5 ;  /* 0x00000005000b7c02 */ /* 0x004fe20008000f00 */
[----:B------:R-:W-:Y:S02]  /*6780*/  IMAD.U32 R10, RZ, RZ, UR4 ;  /* 0x00000004ff0a7e24 */ /* 0x000fe4000f8e00ff */
[----:B------:R-:W-:Y:S07]  /*6790*/  LEPC R20, `(.L_x_119) ;  /* 0x000000001014794e */ /* 0x000fee0000000000 */
[----:B-1-3--:R-:W-:Y:S05]  /*67a0*/  CALL.ABS.NOINC R2 ;  /* 0x0000000002007343 */ /* 0x00afea0003c00000 */
.L_x_119:
[----:B------:R-:W-:Y:S05]  /*67b0*/  WARPSYNC.ALL ;  /* 0x0000000000007948 */ /* 0x000fea0003800000 */
[----:B------:R-:W-:Y:S01]  /*67c0*/  R2UR UR4, R48 ;  /* 0x00000000300472ca */ /* 0x000fe200000e0000 */
[--C-:B------:R-:W-:Y:S01]  /*67d0*/  HADD2.F32 R50, -RZ, R56.reuse.H0_H0 ;  /* 0x20000038ff327230 */ /* 0x100fe20000004100 */
[----:B------:R-:W-:Y:S01]  /*67e0*/  ISETP.NE.AND P0, PT, R106, RZ, PT ;  /* 0x000000ff6a00720c */ /* 0x000fe20003f05270 */
[----:B------:R-:W-:Y:S01]  /*67f0*/  HADD2.F32 R51, -RZ, R56.H1_H1 ;  /* 0x30000038ff337230 */ /* 0x000fe20000004100 */
[----:B------:R-:W-:Y:S01]  /*6800*/  BSSY.RECONVERGENT B0, `(.L_x_120) ;  /* 0x000008a000007945 */ /* 0x000fe20003800200 */
[--C-:B------:R-:W-:Y:S08]  /*6810*/  HADD2.F32 R52, -RZ, R57.reuse.H0_H0 ;  /* 0x20000039ff347230 */ /* 0x100ff00000004100 */
[----:B------:R-:W1:Y:S02]  /*6820*/  LDTM.x32 R4, tmem[UR4] ;  /* 0x00000004000479ee */ /* 0x000e6400082c0000 */
[C---:B-12---:R-:W-:Y:S01]  /*6830*/  FMUL R0, R47.reuse, R4 ;  /* 0x000000042f007220 */ /* 0x046fe20000400000 */
[C---:B------:R-:W-:Y:S01]  /*6840*/  FMUL R2, R47.reuse, R5 ;  /* 0x000000052f027220 */ /* 0x040fe20000400000 */
[C---:B------:R-:W-:Y:S01]  /*6850*/  FMUL R4, R47.reuse, R8 ;  /* 0x000000082f047220 */ /* 0x040fe20000400000 */
[----:B------:R-:W-:Y:S01]  /*6860*/  FMUL R3, R47, R6 ;  /* 0x000000062f037220 */ /* 0x000fe20000400000 */
[C---:B------:R-:W-:Y:S01]  /*6870*/  FFMA R0, R49.reuse, R50, R0 ;  /* 0x0000003231007223 */ /* 0x040fe20000000000 */
[----:B------:R-:W-:Y:S01]  /*6880*/  FFMA R2, R49, R51, R2 ;  /* 0x0000003331027223 */ /* 0x000fe20000000002 */
[C---:B------:R-:W-:Y:S01]  /*6890*/  FMUL R5, R47.reuse, R9 ;  /* 0x000000092f057220 */ /* 0x040fe20000400000 */
        /* <DEDUP_REMOVED lines=16> */
[----:B------:R-:W-:Y:S02]  /*69a0*/  HADD2.F32 R32, -RZ, R57.H1_H1 ;  /* 0x30000039ff207230 */ /* 0x000fe40000004100 */
[C---:B------:R-:W-:Y:S01]  /*69b0*/  FMUL R26, R47.reuse, R30 ;  /* 0x0000001e2f1a7220 */ /* 0x040fe20000400000 */
[----:B------:R-:W-:Y:S01]  /*69c0*/  FMUL R29, R47, R33 ;  /* 0x000000212f1d7220 */ /* 0x000fe20000400000 */
[--C-:B------:R-:W-:Y:S02]  /*69d0*/  HADD2.F32 R33, -RZ, R58.reuse.H0_H0 ;  /* 0x2000003aff217230 */ /* 0x100fe40000004100 */
[----:B------:R-:W-:Y:S01]  /*69e0*/  FFMA R3, R49, R52, R3 ;  /* 0x0000003431037223 */ /* 0x000fe20000000003 */
[C---:B------:R-:W-:Y:S01]  /*69f0*/  FMUL R7, R47.reuse, R7 ;  /* 0x000000072f077220 */ /* 0x040fe20000400000 */
[----:B------:R-:W-:Y:S01]  /*6a00*/  FMUL R30, R47, R34 ;  /* 0x000000222f1e7220 */ /* 0x000fe20000400000 */
[----:B------:R-:W-:Y:S01]  /*6a10*/  HADD2.F32 R34, -RZ, R58.H1_H1 ;  /* 0x3000003aff227230 */ /* 0x000fe20000004100 */
[----:B------:R-:W-:Y:S01]  /*6a20*/  F2FP.F16.F32.PACK_AB R52, R2, R0 ;  /* 0x000000000234723e */ /* 0x000fe200000000ff */
[--C-:B------:R-:W-:Y:S02]  /*6a30*/  HADD2.F32 R0, -RZ, R59.reuse.H0_H0 ;  /* 0x2000003bff007230 */ /* 0x100fe40000004100 */
[C---:B------:R-:W-:Y:S01]  /*6a40*/  FFMA R7, R49.reuse, R32, R7 ;  /* 0x0000002031077223 */ /* 0x040fe20000000007 */
[----:B------:R-:W-:Y:S02]  /*6a50*/  HADD2.F32 R2, -RZ, R59.H1_H1 ;  /* 0x3000003bff027230 */ /* 0x000fe40000004100 */
[C---:B------:R-:W-:Y:S01]  /*6a60*/  FFMA R4, R49.reuse, R33, R4 ;  /* 0x0000002131047223 */ /* 0x040fe20000000004 */
[C---:B------:R-:W-:Y:S01]  /*6a70*/  FFMA R5, R49.reuse, R34, R5 ;  /* 0x0000002231057223 */ /* 0x040fe20000000005 */
[----:B------:R-:W-:Y:S01]  /*6a80*/  FFMA R6, R49, R0, R6 ;  /* 0x0000000031067223 */ /* 0x000fe20000000006 */
[--C-:B------:R-:W-:Y:S02]  /*6a90*/  HADD2.F32 R0, -RZ, R64.reuse.H0_H0 ;  /* 0x20000040ff007230 */ /* 0x100fe40000004100 */
[----:B------:R-:W-:Y:S01]  /*6aa0*/  FMUL R11, R47, R11 ;  /* 0x0000000b2f0b7220 */ /* 0x000fe20000400000 */
[----:B------:R-:W-:Y:S01]  /*6ab0*/  F2FP.F16.F32.PACK_AB R53, R7, R3 ;  /* 0x000000030735723e */ /* 0x000fe200000000ff */
[--C-:B------:R-:W-:Y:S02]  /*6ac0*/  HADD2.F32 R3, -RZ, R65.reuse.H0_H0 ;  /* 0x20000041ff037230 */ /* 0x100fe40000004100 */
[----:B------:R-:W-:Y:S01]  /*6ad0*/  FMUL R15, R47, R15 ;  /* 0x0000000f2f0f7220 */ /* 0x000fe20000400000 */
[C---:B------:R-:W-:Y:S01]  /*6ae0*/  FFMA R11, R49.reuse, R2, R11 ;  /* 0x00000002310b7223 */ /* 0x040fe2000000000b */
[----:B------:R-:W-:Y:S02]  /*6af0*/  HADD2.F32 R2, -RZ, R64.H1_H1 ;  /* 0x30000040ff027230 */ /* 0x000fe40000004100 */
[----:B------:R-:W-:Y:S01]  /*6b00*/  FFMA R8, R49, R0, R8 ;  /* 0x0000000031087223 */ /* 0x000fe20000000008 */
[----:B------:R-:W-:Y:S02]  /*6b10*/  HADD2.F32 R0, -RZ, R65.H1_H1 ;  /* 0x30000041ff007230 */ /* 0x000fe40000004100 */
[C---:B------:R-:W-:Y:S01]  /*6b20*/  FMUL R19, R47.reuse, R19 ;  /* 0x000000132f137220 */ /* 0x040fe20000400000 */
[----:B------:R-:W-:Y:S01]  /*6b30*/  FMUL R23, R47, R23 ;  /* 0x000000172f177220 */ /* 0x000fe20000400000 */
[C---:B------:R-:W-:Y:S01]  /*6b40*/  FFMA R9, R49.reuse, R2, R9 ;  /* 0x0000000231097223 */ /* 0x040fe20000000009 */
[C---:B------:R-:W-:Y:S01]  /*6b50*/  FFMA R10, R49.reuse, R3, R10 ;  /* 0x00000003310a7223 */ /* 0x040fe2000000000a */
[----:B------:R-:W-:Y:S01]  /*6b60*/  FFMA R15, R49, R0, R15 ;  /* 0x00000000310f7223 */ /* 0x000fe2000000000f */
[--C-:B------:R-:W-:Y:S02]  /*6b70*/  HADD2.F32 R2, -RZ, R66.reuse.H0_H0 ;  /* 0x20000042ff027230 */ /* 0x100fe40000004100 */
[----:B------:R-:W-:Y:S01]  /*6b80*/  FMUL R27, R47, R27 ;  /* 0x0000001b2f1b7220 */ /* 0x000fe20000400000 */
[----:B------:R-:W-:Y:S01]  /*6b90*/  HADD2.F32 R0, -RZ, R66.H1_H1 ;  /* 0x30000042ff007230 */ /* 0x000fe20000004100 */
[----:B------:R-:W-:Y:S01]  /*6ba0*/  F2FP.F16.F32.PACK_AB R54, R5, R4 ;  /* 0x000000040536723e */ /* 0x000fe200000000ff */
[--C-:B------:R-:W-:Y:S02]  /*6bb0*/  HADD2.F32 R3, -RZ, R67.reuse.H0_H0 ;  /* 0x20000043ff037230 */ /* 0x100fe40000004100 */
[C---:B------:R-:W-:Y:S01]  /*6bc0*/  FFMA R12, R49.reuse, R2, R12 ;  /* 0x00000002310c7223 */ /* 0x040fe2000000000c */
[--C-:B------:R-:W-:Y:S02]  /*6bd0*/  HADD2.F32 R2, -RZ, R72.reuse.H0_H0 ;  /* 0x20000048ff027230 */ /* 0x100fe40000004100 */
[C---:B------:R-:W-:Y:S01]  /*6be0*/  FFMA R13, R49.reuse, R0, R13 ;  /* 0x00000000310d7223 */ /* 0x040fe2000000000d */
[----:B------:R-:W-:Y:S02]  /*6bf0*/  HADD2.F32 R0, -RZ, R67.H1_H1 ;  /* 0x30000043ff007230 */ /* 0x000fe40000004100 */
[----:B------:R-:W-:Y:S01]  /*6c00*/  FFMA R14, R49, R3, R14 ;  /* 0x00000003310e7223 */ /* 0x000fe2000000000e */
[----:B------:R-:W-:Y:S01]  /*6c10*/  HADD2.F32 R3, -RZ, R72.H1_H1 ;  /* 0x30000048ff037230 */ /* 0x000fe20000004100 */
[----:B------:R-:W-:Y:S01]  /*6c20*/  F2FP.F16.F32.PACK_AB R55, R11, R6 ;  /* 0x000000060b37723e */ /* 0x000fe200000000ff */
[----:B------:R-:W-:Y:S01]  /*6c30*/  FMUL R31, R47, R31 ;  /* 0x0000001f2f1f7220 */ /* 0x000fe20000400000 */
[C---:B------:R-:W-:Y:S01]  /*6c40*/  FFMA R19, R49.reuse, R0, R19 ;  /* 0x0000000031137223 */ /* 0x040fe20000000013 */
[--C-:B------:R-:W-:Y:S02]  /*6c50*/  HADD2.F32 R0, -RZ, R73.reuse.H0_H0 ;  /* 0x20000049ff007230 */ /* 0x100fe40000004100 */
[C---:B------:R-:W-:Y:S01]  /*6c60*/  FFMA R16, R49.reuse, R2, R16 ;  /* 0x0000000231107223 */ /* 0x040fe20000000010 */
[----:B------:R1:W-:Y:S01]  /*6c70*/  STS.128 [R104], R52 ;  /* 0x0000003468007388 */ /* 0x0003e20000000c00 */
[C---:B------:R-:W-:Y:S01]  /*6c80*/  FFMA R17, R49.reuse, R3, R17 ;  /* 0x0000000331117223 */ /* 0x040fe20000000011 */
[----:B------:R-:W-:Y:S02]  /*6c90*/  HADD2.F32 R2, -RZ, R73.H1_H1 ;  /* 0x30000049ff027230 */ /* 0x000fe40000004100 */
[----:B------:R-:W-:Y:S01]  /*6ca0*/  FFMA R18, R49, R0, R18 ;  /* 0x0000000031127223 */ /* 0x000fe20000000012 */
[--C-:B------:R-:W-:Y:S01]  /*6cb0*/  HADD2.F32 R0, -RZ, R74.reuse.H0_H0 ;  /* 0x2000004aff007230 */ /* 0x100fe20000004100 */
[----:B------:R-:W-:Y:S01]  /*6cc0*/  F2FP.F16.F32.PACK_AB R8, R9, R8 ;  /* 0x000000080908723e */ /* 0x000fe200000000ff */
[--C-:B------:R-:W-:Y:S02]  /*6cd0*/  HADD2.F32 R3, -RZ, R75.reuse.H0_H0 ;  /* 0x2000004bff037230 */ /* 0x100fe40000004100 */
[C---:B------:R-:W-:Y:S01]  /*6ce0*/  FFMA R23, R49.reuse, R2, R23 ;  /* 0x0000000231177223 */ /* 0x040fe20000000017 */
[----:B------:R-:W-:Y:S02]  /*6cf0*/  HADD2.F32 R2, -RZ, R74.H1_H1 ;  /* 0x3000004aff027230 */ /* 0x000fe40000004100 */
[----:B------:R-:W-:Y:S01]  /*6d00*/  FFMA R20, R49, R0, R20 ;  /* 0x0000000031147223 */ /* 0x000fe20000000014 */
[----:B------:R-:W-:Y:S01]  /*6d10*/  HADD2.F32 R0, -RZ, R75.H1_H1 ;  /* 0x3000004bff007230 */ /* 0x000fe20000004100 */
[----:B------:R-:W-:Y:S01]  /*6d20*/  F2FP.F16.F32.PACK_AB R9, R15, R10 ;  /* 0x0000000a0f09723e */ /* 0x000fe200000000ff */
[----:B------:R-:W-:Y:S02]  /*6d30*/  HADD2.F32 R4, -RZ, R83.H0_H0 ;  /* 0x20000053ff047230 */ /* 0x000fe40000004100 */
[C---:B------:R-:W-:Y:S01]  /*6d40*/  FFMA R21, R49.reuse, R2, R21 ;  /* 0x0000000231157223 */ /* 0x040fe20000000015 */
[C---:B------:R-:W-:Y:S01]  /*6d50*/  FFMA R22, R49.reuse, R3, R22 ;  /* 0x0000000331167223 */ /* 0x040fe20000000016 */
[----:B------:R-:W-:Y:S01]  /*6d60*/  FFMA R27, R49, R0, R27 ;  /* 0x00000000311b7223 */ /* 0x000fe2000000001b */
[--C-:B------:R-:W-:Y:S01]  /*6d70*/  HADD2.F32 R2, -RZ, R80.reuse.H0_H0 ;  /* 0x20000050ff027230 */ /* 0x100fe20000004100 */
[----:B------:R-:W-:Y:S01]  /*6d80*/  F2FP.F16.F32.PACK_AB R10, R13, R12 ;  /* 0x0000000c0d0a723e */ /* 0x000fe200000000ff */
[----:B------:R-:W-:Y:S01]  /*6d90*/  HADD2.F32 R0, -RZ, R80.H1_H1 ;  /* 0x30000050ff007230 */ /* 0x000fe20000004100 */
[----:B------:R-:W-:Y:S01]  /*6da0*/  F2FP.F16.F32.PACK_AB R11, R19, R14 ;  /* 0x0000000e130b723e */ /* 0x000fe200000000ff */
[--C-:B------:R-:W-:Y:S02]  /*6db0*/  HADD2.F32 R3, -RZ, R81.reuse.H0_H0 ;  /* 0x20000051ff037230 */ /* 0x100fe40000004100 */
[C---:B------:R-:W-:Y:S01]  /*6dc0*/  FFMA R24, R49.reuse, R2, R24 ;  /* 0x0000000231187223 */ /* 0x040fe20000000018 */
[--C-:B------:R-:W-:Y:S02]  /*6dd0*/  HADD2.F32 R2, -RZ, R82.reuse.H0_H0 ;  /* 0x20000052ff027230 */ /* 0x100fe40000004100 */
[C---:B------:R-:W-:Y:S01]  /*6de0*/  FFMA R25, R49.reuse, R0, R25 ;  /* 0x0000000031197223 */ /* 0x040fe20000000019 */
[----:B------:R1:W-:Y:S01]  /*6df0*/  STS.128 [R103+0x10], R8 ;  /* 0x0000100867007388 */ /* 0x0003e20000000c00 */
[----:B------:R-:W-:Y:S02]  /*6e00*/  HADD2.F32 R0, -RZ, R81.H1_H1 ;  /* 0x30000051ff007230 */ /* 0x000fe40000004100 */
[----:B------:R-:W-:Y:S01]  /*6e10*/  FFMA R26, R49, R3, R26 ;  /* 0x00000003311a7223 */ /* 0x000fe2000000001a */
[----:B------:R-:W-:Y:S01]  /*6e20*/  HADD2.F32 R3, -RZ, R82.H1_H1 ;  /* 0x30000052ff037230 */ /* 0x000fe20000004100 */
[----:B------:R-:W-:Y:S01]  /*6e30*/  F2FP.F16.F32.PACK_AB R16, R17, R16 ;  /* 0x000000101110723e */ /* 0x000fe200000000ff */
[----:B------:R-:W-:Y:S01]  /*6e40*/  HADD2.F32 R5, -RZ, R83.H1_H1 ;  /* 0x30000053ff057230 */ /* 0x000fe20000004100 */
[----:B------:R-:W-:Y:S01]  /*6e50*/  F2FP.F16.F32.PACK_AB R17, R23, R18 ;  /* 0x000000121711723e */ /* 0x000fe200000000ff */
[----:B------:R-:W-:Y:S01]  /*6e60*/  FFMA R31, R49, R0, R31 ;  /* 0x00000000311f7223 */ /* 0x000fe2000000001f */
[----:B------:R-:W-:Y:S01]  /*6e70*/  FMUL R35, R47, R35 ;  /* 0x000000232f237220 */ /* 0x000fe20000400000 */
[----:B------:R-:W-:Y:S01]  /*6e80*/  F2FP.F16.F32.PACK_AB R18, R21, R20 ;  /* 0x000000141512723e */ /* 0x000fe200000000ff */
[----:B------:R-:W-:Y:S01]  /*6e90*/  FFMA R28, R49, R2, R28 ;  /* 0x00000002311c7223 */ /* 0x000fe2000000001c */
[----:B------:R-:W-:Y:S01]  /*6ea0*/  F2FP.F16.F32.PACK_AB R19, R27, R22 ;  /* 0x000000161b13723e */ /* 0x000fe200000000ff */
[C---:B------:R-:W-:Y:S01]  /*6eb0*/  FFMA R29, R49.reuse, R3, R29 ;  /* 0x00000003311d7223 */ /* 0x040fe2000000001d */
[C---:B------:R-:W-:Y:S01]  /*6ec0*/  FFMA R30, R49.reuse, R4, R30 ;  /* 0x00000004311e7223 */ /* 0x040fe2000000001e */
[----:B------:R-:W-:Y:S01]  /*6ed0*/  FFMA R35, R49, R5, R35 ;  /* 0x0000000531237223 */ /* 0x000fe20000000023 */
[----:B------:R-:W-:Y:S01]  /*6ee0*/  F2FP.F16.F32.PACK_AB R24, R25, R24 ;  /* 0x000000181918723e */ /* 0x000fe200000000ff */
[----:B------:R1:W-:Y:S01]  /*6ef0*/  STS.128 [R102+0x20], R16 ;  /* 0x0000201066007388 */ /* 0x0003e20000000c00 */
[----:B------:R-:W-:Y:S02]  /*6f00*/  F2FP.F16.F32.PACK_AB R25, R31, R26 ;  /* 0x0000001a1f19723e */ /* 0x000fe400000000ff */
[----:B------:R-:W-:Y:S02]  /*6f10*/  F2FP.F16.F32.PACK_AB R26, R29, R28 ;  /* 0x0000001c1d1a723e */ /* 0x000fe400000000ff */
[----:B------:R-:W-:Y:S05]  /*6f20*/  F2FP.F16.F32.PACK_AB R27, R35, R30 ;  /* 0x0000001e231b723e */ /* 0x000fea00000000ff */
[----:B------:R1:W-:Y:S01]  /*6f30*/  STS.128 [R110+0x30], R24 ;  /* 0x000030186e007388 */ /* 0x0003e20000000c00 */
[----:B------:R-:W-:Y:S01]  /*6f40*/  @!PT LDS RZ, [RZ] ;  /* 0x00000000fffff984 */ /* 0x000fe20000000800 */
[----:B------:R-:W-:Y:S01]  /*6f50*/  @!PT LDS RZ, [RZ] ;  /* 0x00000000fffff984 */ /* 0x000fe20000000800 */
[----:B------:R-:W-:Y:S01]  /*6f60*/  @!PT LDS RZ, [RZ] ;  /* 0x00000000fffff984 */ /* 0x000fe20000000800 */
[----:B------:R-:W-:Y:S01]  /*6f70*/  @!PT LDS RZ, [RZ] ;  /* 0x00000000fffff984 */ /* 0x000fe20000000800 */
[----:B------:R2:W-:Y:S07]  /*6f80*/  MEMBAR.ALL.CTA ;  /* 0x0000000000007992 */ /* 0x0005ee0000008000 */
[----:B--2---:R-:W2:Y:S02]  /*6f90*/  FENCE.VIEW.ASYNC.S ;  /* 0x00000000000073c6 */ /* 0x004ea40000000000 */
[----:B--2---:R-:W-:Y:S06]  /*6fa0*/  BAR.SYNC.DEFER_BLOCKING 0x1, 0x80 ;  /* 0x0042000000007b1d */ /* 0x004fec0000010000 */
[----:B------:R-:W-:Y:S05]  /*6fb0*/  @P0 BRA `(.L_x_121) ;  /* 0x0000000000380947 */ /* 0x000fea0003800000 */
[----:B------:R-:W-:Y:S02]  /*6fc0*/  UIADD3 UR4, UPT, UPT, UR48, 0x200, URZ ;  /* 0x0000020030047890 */ /* 0x000fe4000fffe0ff */
[----:B------:R-:W-:Y:S01]  /*6fd0*/  UIADD3 UR8, UP0, UPT, UR52, 0x680, URZ ;  /* 0x0000068034087890 */ /* 0x000fe2000ff1e0ff */
[----:B------:R-:W-:Y:S01]  /*6fe0*/  UMOV UR43, UR36 ;  /* 0x00000024002b7c82 */ /* 0x000fe20008000000 */
[----:B------:R-:W-:Y:S02]  /*6ff0*/  UIADD3 UR5, UPT, UPT, UR41, 0x80, URZ ;  /* 0x0000008029057890 */ /* 0x000fe4000fffe0ff */
[----:B------:R-:W-:Y:S01]  /*7000*/  MOV R97, UR4 ;  /* 0x0000000400617c02 */ /* 0x000fe20008000f00 */
[----:B------:R-:W-:Y:S02]  /*7010*/  UIADD3.X UR9, UPT, UPT, URZ, UR53, URZ, UP0, !UPT ;  /* 0x00000035ff097290 */ /* 0x000fe400087fe4ff */
[----:B------:R-:W-:Y:S01]  /*7020*/  UIADD3 UR4, UPT, UPT, UR48, 0x1200, URZ ;  /* 0x0000120030047890 */ /* 0x000fe2000fffe0ff */
[----:B------:R-:W-:Y:S01]  /*7030*/  R2UR UR40, R97 ;  /* 0x00000000612872ca */ /* 0x000fe200000e0000 */
[----:B------:R-:W-:Y:S01]  /*7040*/  UMOV UR6, UR42 ;  /* 0x0000002a00067c82 */ /* 0x000fe20008000000 */
[----:B------:R-:W-:Y:S11]  /*7050*/  UMOV UR7, UR36 ;  /* 0x0000002400077c82 */ /* 0x000ff60008000000 */
[----:B------:R2:W-:Y:S01]  /*7060*/  UTMASTG.3D [UR40], [UR8] ;  /* 0x00000028080073b5 */ /* 0x0005e20008010000 */
[----:B------:R2:W-:Y:S01]  /*7070*/  UTMASTG.3D [UR4], [UR8] ;  /* 0x00000004080073b5 */ /* 0x0005e20008010000 */
[----:B------:R0:W-:Y:S01]  /*7080*/  UTMACMDFLUSH ;  /* 0x00000000000079b7 */ /* 0x0001e20000000000 */
[----:B--2---:R-:W-:Y:S04]  /*7090*/  DEPBAR.LE SB0, 0x1 ;  /* 0x000080400000791a */ /* 0x004fe80000000000 */
.L_x_121:
[----:B------:R-:W-:Y:S05]  /*70a0*/  BSYNC.RECONVERGENT B0 ;  /* 0x0000000000007941 */ /* 0x000fea0003800200 */
.L_x_120:
[----:B------:R-:W-:Y:S01]  /*70b0*/  BAR.SYNC.DEFER_BLOCKING 0x1, 0x80 ;  /* 0x0042000000007b1d */ /* 0x000fe20000010000 */
[----:B------:R-:W-:Y:S01]  /*70c0*/  ISETP.NE.AND P1, PT, R111, RZ, PT ;  /* 0x000000ff6f00720c */ /* 0x000fe20003f25270 */
[----:B------:R-:W-:Y:S01]  /*70d0*/  UISETP.NE.AND UP0, UPT, UR49, URZ, UPT ;  /* 0x000000ff3100728c */ /* 0x000fe2000bf05270 */
[----:B------:R-:W-:Y:S11]  /*70e0*/  LEA R2, R60, UR48, 0x3 ;  /* 0x000000303c027c11 */ /* 0x000ff6000f8e18ff */
[----:B------:R-:W-:Y:S01]  /*70f0*/  @P1 SHF.L.U32 R3, R101, 0x1f, RZ ;  /* 0x0000001f65031819 */ /* 0x000fe200000006ff */
[----:B------:R-:W-:Y:S06]  /*7100*/  BRA.U !UP0, `(.L_x_122) ;  /* 0x0000000108247547 */ /* 0x000fec000b800000 */
[----:B------:R-:W-:Y:S01]  /*7110*/  IMAD.U32 R4, RZ, RZ, UR51 ;  /* 0x00000033ff047e24 */ /* 0x000fe2000f8e00ff */
[----:B------:R-:W-:Y:S01]  /*7120*/  MOV R0, UR37 ;  /* 0x0000002500007c02 */ /* 0x000fe20008000f00 */
[----:B------:R-:W-:Y:S03]  /*7130*/  UIADD3 UR51, UPT, UPT, UR51, 0x1, URZ ;  /* 0x0000000133337890 */ /* 0x000fe6000fffe0ff */
[----:B------:R-:W-:Y:S01]  /*7140*/  @P1 LEA R4, R4, UR48, 0x3 ;  /* 0x0000003004041c11 */ /* 0x000fe2000f8e18ff */
[----:B------:R-:W-:Y:S04]  /*7150*/  UISETP.NE.AND UP0, UPT, UR51, 0x4, UPT ;  /* 0x000000043300788c */ /* 0x000fe8000bf05270 */
[----:B------:R-:W-:Y:S01]  /*7160*/  @P1 VIADD R4, R4, 0xa0 ;  /* 0x000000a004041836 */ /* 0x000fe20000000000 */
[----:B------:R-:W-:Y:S04]  /*7170*/  USEL UR51, UR51, URZ, UP0 ;  /* 0x000000ff33337287 */ /* 0x000fe80008000000 */
[----:B------:R-:W-:Y:S04]  /*7180*/  @P1 PRMT R0, R0, 0x654, R4 ;  /* 0x0000065400001816 */ /* 0x000fe80000000004 */
[----:B------:R2:W-:Y:S04]  /*7190*/  @P1 SYNCS.ARRIVE.TRANS64.RED.A1T0 RZ, [R0+URZ], RZ ;  /* 0x000000ff00ff19a7 */ /* 0x0005e800081004ff */
.L_x_122:
[----:B------:R-:W4:Y:S01]  /*71a0*/  @P1 SYNCS.PHASECHK.TRANS64.TRYWAIT P0, [R2+URZ+0x80], R3 ;  /* 0x00008003020015a7 */ /* 0x000f2200080011ff */
[----:B------:R-:W-:Y:S01]  /*71b0*/  BSSY B1, `(.L_x_123) ;  /* 0x0000016000017945 */ /* 0x000fe20003800000 */
[----:B----4-:R-:W-:Y:S03]  /*71c0*/  @P1 SEL R61, RZ, 0x1, !P0 ;  /* 0x00000001ff3d1807 */ /* 0x010fe60004000000 */
[----:B------:R-:W-:Y:S05]  /*71d0*/  @!P1 BRA `(.L_x_124) ;  /* 0x00000000004c9947 */ /* 0x000fea0003800000 */
[----:B------:R-:W-:Y:S01]  /*71e0*/  ISETP.NE.AND P0, PT, R61, RZ, PT ;  /* 0x000000ff3d00720c */ /* 0x000fe20003f05270 */
[----:B------:R-:W-:Y:S01]  /*71f0*/  BSSY B0, `(.L_x_125) ;  /* 0x000000b000007945 */ /* 0x000fe20003800000 */
[----:B------:R-:W-:Y:S11]  /*7200*/  ISETP.NE.AND P1, PT, R62, RZ, PT ;  /* 0x000000ff3e00720c */ /* 0x000ff60003f25270 */
[----:B------:R-:W-:Y:S02]  /*7210*/  @!UPT UIADD3 URZ, UPT, UPT, URZ, URZ, URZ ;  /* 0x000000fffffff290 */ /* 0x000fe4000fffe0ff */
[C---:B------:R-:W-:Y:S01]  /*7220*/  @P1 IMAD R6, R60.reuse, 0x2000, R104 ;  /* 0x000020003c061824 */ /* 0x040fe200078e0268 */
[C---:B------:R-:W-:Y:S01]  /*7230*/  @P1 LEA R4, R60.reuse, R102, 0xd ;  /* 0x000000663c041211 */ /* 0x040fe200078e68ff */
[C---:B------:R-:W-:Y:S02]  /*7240*/  @P1 IMAD R5, R60.reuse, 0x2000, R103 ;  /* 0x000020003c051824 */ /* 0x040fe400078e0267 */
[----:B------:R-:W-:Y:S01]  /*7250*/  @P1 IMAD R3, R60, 0x2000, R110 ;  /* 0x000020003c031824 */ /* 0x000fe200078e026e */
[----:B------:R-:W-:Y:S06]  /*7260*/  @P0 BRA `(.L_x_126) ;  /* 0x00000000000c0947 */ /* 0x000fec0003800000 */
[----:B--2---:R-:W-:Y:S04]  /*7270*/  SHF.L.U32 R0, R101, 0x1f, RZ ;  /* 0x0000001f65007819 */ /* 0x004fe800000006ff */
[----:B------:R-:W2:Y:S02]  /*7280*/  SYNCS.PHASECHK.TRANS64.TRYWAIT P0, [R2+URZ+0x80], R0 ;  /* 0x00008000020075a7 */ /* 0x000ea400080011ff */
[----:B--2---:R-:W-:Y:S05]  /*7290*/  @!P0 BRA `(.L_x_127) ;  /* 0x00000034004c8947 */ /* 0x004fea0003800000 */
.L_x_126:
[----:B------:R-:W-:Y:S05]  /*72a0*/  BSYNC B0 ;  /* 0x0000000000007941 */ /* 0x000fea0003800000 */
.L_x_125:
[----:B------:R-:W-:Y:S02]  /*72b0*/  ISETP.NE.AND P0, PT, R62, RZ, PT ;  /* 0x000000ff3e00720c */ /* 0x000fe40003f05270 */
[----:B------:R-:W-:Y:S11]  /*72c0*/  IADD3 R60, PT, PT, R60, 0x1, RZ ;  /* 0x000000013c3c7810 */ /* 0x000ff60007ffe0ff */
[----:B------:R4:W1:Y:S04]  /*72d0*/  @P0 LDS.128 R56, [R6] ;  /* 0x0000000006380984 */ /* 0x0008680000000c00 */
[----:B------:R4:W1:Y:S04]  /*72e0*/  @P0 LDS.128 R64, [R5+0x10] ;  /* 0x0000100005400984 */ /* 0x0008680000000c00 */
[----:B------:R4:W1:Y:S04]  /*72f0*/  @P0 LDS.128 R72, [R4+0x20] ;  /* 0x0000200004480984 */ /* 0x0008680000000c00 */
[----:B------:R4:W1:Y:S02]  /*7300*/  @P0 LDS.128 R80, [R3+0x30] ;  /* 0x0000300003500984 */ /* 0x0008640000000c00 */
.L_x_124:
[----:B------:R-:W-:Y:S05]  /*7310*/  BSYNC B1 ;  /* 0x0000000000017941 */ /* 0x000fea0003800000 */
.L_x_123:
[----:B--2---:R-:W-:Y:S05]  /*7320*/  VIADD R0, R48, 0x20 ;  /* 0x0000002030007836 */ /* 0x004fea0000000000 */
[----:B------:R-:W-:Y:S04]  /*7330*/  SHF.R.U32.HI R0, RZ, 0x15, R0 ;  /* 0x00000015ff007819 */ /* 0x000fe80000011600 */
[----:B------:R-:W-:Y:S11]  /*7340*/  LOP3.LUT P0, RZ, R0, 0x3, R96, 0x48, !PT ;  /* 0x0000000300ff7812 */ /* 0x000ff60007804860 */
[----:B------:R-:W-:Y:S02]  /*7350*/  @!UPT UIADD3 URZ, UPT, UPT, URZ, URZ, URZ ;  /* 0x000000fffffff290 */ /* 0x000fe4000fffe0ff */
[----:B------:R-:W-:Y:S05]  /*7360*/  @!P0 BRA `(.L_x_128) ;  /* 0x0000000000408947 */ /* 0x000fea0003800000 */
[----:B------:R-:W2:Y:S01]  /*7370*/  LDCU.64 UR8, c[0x4][0x70] ;  /* 0x01000e00ff0877ac */ /* 0x000ea20008000a00 */
[----:B----4-:R-:W-:Y:S01]  /*7380*/  MOV R3, 0x0 ;  /* 0x0000000000037802 */ /* 0x010fe20000000f00 */
[----:B------:R-:W-:Y:S02]  /*7390*/  HFMA2 R12, -RZ, RZ, 0, 5.9604644775390625e-08 ;  /* 0x00000001ff0c7431 */ /* 0x000fe400000001ff */
[----:B-1----:R-:W-:Y:S02]  /*73a0*/  IMAD.MOV.U32 R8, RZ, RZ, 0x192 ;  /* 0x00000192ff087424 */ /* 0x002fe400078e00ff */
[----:B------:R-:W-:Y:S01]  /*73b0*/  IMAD.MOV.U32 R13, RZ, RZ, RZ ;  /* 0x000000ffff0d7224 */ /* 0x000fe200078e00ff */
[----:B------:R-:W1:Y:S01]  /*73c0*/  LDCU.64 UR6, c[0x4][0x78] ;  /* 0x01000f00ff0677ac */ /* 0x000e620008000a00 */
[----:B------:R-:W4:Y:S01]  /*73d0*/  LDC.64 R2, c[0x4][R3] ;  /* 0x0100000003027b82 */ /* 0x000f220000000a00 */
[----:B------:R-:W5:Y:S01]  /*73e0*/  LDCU.64 UR4, c[0x4][0x10] ;  /* 0x01000200ff0477ac */ /* 0x000f620008000a00 */
[----:B--2---:R-:W-:Y:S01]  /*73f0*/  MOV R5, UR9 ;  /* 0x0000000900057c02 */ /* 0x004fe20008000f00 */
[----:B------:R-:W-:Y:S01]  /*7400*/  IMAD.U32 R4, RZ, RZ, UR8 ;  /* 0x00000008ff047e24 */ /* 0x000fe2000f8e00ff */
[----:B-1----:R-:W-:Y:S01]  /*7410*/  MOV R7, UR7 ;  /* 0x0000000700077c02 */ /* 0x002fe20008000f00 */
[----:B------:R-:W-:Y:S01]  /*7420*/  IMAD.U32 R6, RZ, RZ, UR6 ;  /* 0x00000006ff067e24 */ /* 0x000fe2000f8e00ff */
[----:B-----5:R-:W-:Y:S01]  /*7430*/  MOV R11, UR5 ;  /* 0x00000005000b7c02 */ /* 0x020fe20008000f00 */
[----:B------:R-:W-:Y:S02]  /*7440*/  IMAD.U32 R10, RZ, RZ, UR4 ;  /* 0x00000004ff0a7e24 */ /* 0x000fe4000f8e00ff */
[----:B------:R-:W-:Y:S07]  /*7450*/  LEPC R20, `(.L_x_128) ;  /* 0x000000001014794e */ /* 0x000fee0000000000 */
[----:B---34-:R-:W-:Y:S05]  /*7460*/  CALL.ABS.NOINC R2 ;  /* 0x0000000002007343 */ /* 0x018fea0003c00000 */
.L_x_128:
[----:B------:R-:W-:Y:S05]  /*7470*/  WARPSYNC.ALL ;  /* 0x0000000000007948 */ /* 0x000fea0003800000 */
[----:B------:R-:W-:Y:S01]  /*7480*/  R2UR UR4, R48 ;  /* 0x00000000300472ca */ /* 0x000fe200000e0000 */
[--C-:B-1--4-:R-:W-:Y:S01]  /*7490*/  HADD2.F32 R3, -RZ, R56.reuse.H0_H0 ;  /* 0x20000038ff037230 */ /* 0x112fe20000004100 */
[----:B------:R-:W-:Y:S01]  /*74a0*/  ISETP.NE.AND P6, PT, R111, RZ, PT ;  /* 0x000000ff6f00720c */ /* 0x000fe20003fc5270 */
[--C-:B------:R-:W-:Y:S01]  /*74b0*/  HADD2.F32 R51, -RZ, R57.reuse.H1_H1 ;  /* 0x30000039ff337230 */ /* 0x100fe20000004100 */
[----:B------:R-:W-:Y:S01]  /*74c0*/  MOV R50, UR51 ;  /* 0x0000003300327c02 */ /* 0x000fe20008000f00 */
[----:B------:R-:W-:Y:S01]  /*74d0*/  BSSY.RECONVERGENT B0, `(.L_x_129) ;  /* 0x0000091000007945 */ /* 0x000fe20003800200 */
[----:B------:R-:W-:Y:S02]  /*74e0*/  MOV R63, UR37 ;  /* 0x00000025003f7c02 */ /* 0x000fe40008000f00 */
[----:B------:R-:W-:Y:S05]  /*74f0*/  ISETP.NE.AND P0, PT, R106, RZ, PT ;  /* 0x000000ff6a00720c */ /* 0x000fea0003f05270 */
[----:B------:R-:W1:Y:S02]  /*7500*/  LDTM.x32 R4, tmem[UR4+0x20] ;  /* 0x00002004000479ee */ /* 0x000e6400082c0000 */
[----:B------:R-:W-:Y:S04]  /*7510*/  @P6 LEA R50, R50, UR48, 0x3 ;  /* 0x0000003032326c11 */ /* 0x000fe8000f8e18ff */
[----:B------:R-:W-:Y:S04]  /*7520*/  @P6 IADD3 R50, PT, PT, R50, 0xa0, RZ ;  /* 0x000000a032326810 */ /* 0x000fe80007ffe0ff */
[----:B------:R-:W-:Y:S01]  /*7530*/  @P6 PRMT R63, R63, 0x654, R50 ;  /* 0x000006543f3f6816 */ /* 0x000fe20000000032 */
[----:B------:R-:W-:Y:S02]  /*7540*/  HADD2.F32 R50, -RZ, R57.H0_H0 ;  /* 0x20000039ff327230 */ /* 0x000fe40000004100 */
[C---:B-1----:R-:W-:Y:S01]  /*7550*/  FMUL R0, R47.reuse, R4 ;  /* 0x000000042f007220 */ /* 0x042fe20000400000 */
[----:B------:R-:W-:Y:S02]  /*7560*/  HADD2.F32 R4, -RZ, R56.H1_H1 ;  /* 0x30000038ff047230 */ /* 0x000fe40000004100 */
[C---:B------:R-:W-:Y:S01]  /*7570*/  FMUL R2, R47.reuse, R5 ;  /* 0x000000052f027220 */ /* 0x040fe20000400000 */
[----:B------:R-:W-:Y:S01]  /*7580*/  FMUL R7, R47, R7 ;  /* 0x000000072f077220 */ /* 0x000fe20000400000 */
[----:B------:R-:W-:Y:S01]  /*7590*/  FFMA R0, R49, R3, R0 ;  /* 0x0000000331007223 */ /* 0x000fe20000000000 */
[----:B------:R-:W-:Y:S01]  /*75a0*/  FMUL R3, R47, R6 ;  /* 0x000000062f037220 */ /* 0x000fe20000400000 */
[----:B------:R-:W-:Y:S01]  /*75b0*/  FFMA R2, R49, R4, R2 ;  /* 0x0000000431027223 */ /* 0x000fe20000000002 */
[C---:B------:R-:W-:Y:S01]  /*75c0*/  FMUL R4, R47.reuse, R8 ;  /* 0x000000082f047220 */ /* 0x040fe20000400000 */
[----:B------:R-:W-:Y:S01]  /*75d0*/  FMUL R8, R47, R12 ;  /* 0x0000000c2f087220 */ /* 0x000fe20000400000 */
[----:B------:R-:W-:Y:S01]  /*75e0*/  FFMA R3, R49, R50, R3 ;  /* 0x0000003231037223 */ /* 0x000fe20000000003 */
[C---:B------:R-:W-:Y:S01]  /*75f0*/  FMUL R12, R47.reuse, R16 ;  /* 0x000000102f0c7220 */ /* 0x040fe20000400000 */
[C---:B------:R-:W-:Y:S01]  /*7600*/  FMUL R16, R47.reuse, R20 ;  /* 0x000000142f107220 */ /* 0x040fe20000400000 */
[C---:B------:R-:W-:Y:S01]  /*7610*/  FMUL R20, R47.reuse, R24 ;  /* 0x000000182f147220 */ /* 0x040fe20000400000 */
[C---:B------:R-:W-:Y:S01]  /*7620*/  FMUL R24, R47.reuse, R28 ;  /* 0x0000001c2f187220 */ /* 0x040fe20000400000 */
[C---:B------:R-:W-:Y:S01]  /*7630*/  FMUL R28, R47.reuse, R32 ;  /* 0x000000202f1c7220 */ /* 0x040fe20000400000 */
[--C-:B------:R-:W-:Y:S01]  /*7640*/  HADD2.F32 R32, -RZ, R58.reuse.H0_H0 ;  /* 0x2000003aff207230 */ /* 0x100fe20000004100 */
[----:B------:R-:W-:Y:S01]  /*7650*/  F2FP.F16.F32.PACK_AB R52, R2, R0 ;  /* 0x000000000234723e */ /* 0x000fe200000000ff */
[----:B------:R-:W-:Y:S02]  /*7660*/  HADD2.F32 R0, -RZ, R58.H1_H1 ;  /* 0x3000003aff007230 */ /* 0x000fe40000004100 */
[----:B------:R-:W-:Y:S01]  /*7670*/  FMUL R5, R47, R9 ;  /* 0x000000092f057220 */ /* 0x000fe20000400000 */
[--C-:B------:R-:W-:Y:S02]  /*7680*/  HADD2.F32 R2, -RZ, R59.reuse.H0_H0 ;  /* 0x2000003bff027230 */ /* 0x100fe40000004100 */
[C---:B------:R-:W-:Y:S01]  /*7690*/  FFMA R7, R49.reuse, R51, R7 ;  /* 0x0000003331077223 */ /* 0x040fe20000000007 */
[C---:B------:R-:W-:Y:S01]  /*76a0*/  FFMA R4, R49.reuse, R32, R4 ;  /* 0x0000002031047223 */ /* 0x040fe20000000004 */
[----:B------:R-:W-:Y:S02]  /*76b0*/  HADD2.F32 R32, -RZ, R59.H1_H1 ;  /* 0x3000003bff207230 */ /* 0x000fe40000004100 */
[----:B------:R-:W-:Y:S01]  /*76c0*/  FFMA R5, R49, R0, R5 ;  /* 0x0000000031057223 */ /* 0x000fe20000000005 */
[--C-:B------:R-:W-:Y:S01]  /*76d0*/  HADD2.F32 R0, -RZ, R64.reuse.H0_H0 ;  /* 0x20000040ff007230 */ /* 0x100fe20000004100 */
[----:B------:R-:W-:Y:S01]  /*76e0*/  F2FP.F16.F32.PACK_AB R53, R7, R3 ;  /* 0x000000030735723e */ /* 0x000fe200000000ff */
[----:B------:R-:W-:Y:S01]  /*76f0*/  FMUL R6, R47, R10 ;  /* 0x0000000a2f067220 */ /* 0x000fe20000400000 */
[--C-:B------:R-:W-:Y:S01]  /*7700*/  HADD2.F32 R3, -RZ, R65.reuse.H0_H0 ;  /* 0x20000041ff037230 */ /* 0x100fe20000004100 */
[----:B------:R-:W-:Y:S01]  /*7710*/  F2FP.F16.F32.PACK_AB R54, R5, R4 ;  /* 0x000000040536723e */ /* 0x000fe200000000ff */
[----:B------:R-:W-:Y:S01]  /*7720*/  FMUL R11, R47, R11 ;  /* 0x0000000b2f0b7220 */ /* 0x000fe20000400000 */
[----:B------:R-:W-:Y:S01]  /*7730*/  FFMA R6, R49, R2, R6 ;  /* 0x0000000231067223 */ /* 0x000fe20000000006 */
[----:B------:R-:W-:Y:S02]  /*7740*/  HADD2.F32 R2, -RZ, R64.H1_H1 ;  /* 0x30000040ff027230 */ /* 0x000fe40000004100 */
[----:B------:R-:W-:Y:S01]  /*7750*/  FMUL R9, R47, R13 ;  /* 0x0000000d2f097220 */ /* 0x000fe20000400000 */
[C---:B------:R-:W-:Y:S01]  /*7760*/  FFMA R11, R49.reuse, R32, R11 ;  /* 0x00000020310b7223 */ /* 0x040fe2000000000b */
[----:B------:R-:W-:Y:S01]  /*7770*/  FFMA R8, R49, R0, R8 ;  /* 0x0000000031087223 */ /* 0x000fe20000000008 */
[C---:B------:R-:W-:Y:S01]  /*7780*/  FMUL R10, R47.reuse, R14 ;  /* 0x0000000e2f0a7220 */ /* 0x040fe20000400000 */
[----:B------:R-:W-:Y:S02]  /*7790*/  HADD2.F32 R0, -RZ, R65.H1_H1 ;  /* 0x30000041ff007230 */ /* 0x000fe40000004100 */
[----:B------:R-:W-:Y:S01]  /*77a0*/  FMUL R15, R47, R15 ;  /* 0x0000000f2f0f7220 */ /* 0x000fe20000400000 */
[C---:B------:R-:W-:Y:S01]  /*77b0*/  FFMA R9, R49.reuse, R2, R9 ;  /* 0x0000000231097223 */ /* 0x040fe20000000009 */
[C---:B------:R-:W-:Y:S01]  /*77c0*/  FFMA R10, R49.reuse, R3, R10 ;  /* 0x00000003310a7223 */ /* 0x040fe2000000000a */
[--C-:B------:R-:W-:Y:S02]  /*77d0*/  HADD2.F32 R2, -RZ, R66.reuse.H0_H0 ;  /* 0x20000042ff027230 */ /* 0x100fe40000004100 */
[----:B------:R-:W-:Y:S01]  /*77e0*/  FFMA R15, R49, R0, R15 ;  /* 0x00000000310f7223 */ /* 0x000fe2000000000f */
[----:B------:R-:W-:Y:S02]  /*77f0*/  HADD2.F32 R3, -RZ, R66.H1_H1 ;  /* 0x30000042ff037230 */ /* 0x000fe40000004100 */
[C---:B------:R-:W-:Y:S01]  /*7800*/  FMUL R13, R47.reuse, R17 ;  /* 0x000000112f0d7220 */ /* 0x040fe20000400000 */
[--C-:B------:R-:W-:Y:S02]  /*7810*/  HADD2.F32 R0, -RZ, R67.reuse.H0_H0 ;  /* 0x20000043ff007230 */ /* 0x100fe40000004100 */
[----:B------:R-:W-:Y:S01]  /*7820*/  FMUL R14, R47, R18 ;  /* 0x000000122f0e7220 */ /* 0x000fe20000400000 */
[C---:B------:R-:W-:Y:S01]  /*7830*/  FFMA R12, R49.reuse, R2, R12 ;  /* 0x00000002310c7223 */ /* 0x040fe2000000000c */
[C---:B------:R-:W-:Y:S01]  /*7840*/  FFMA R13, R49.reuse, R3, R13 ;  /* 0x00000003310d7223 */ /* 0x040fe2000000000d */
[----:B------:R-:W-:Y:S02]  /*7850*/  HADD2.F32 R2, -RZ, R67.H1_H1 ;  /* 0x30000043ff027230 */ /* 0x000fe40000004100 */
[----:B------:R-:W-:Y:S01]  /*7860*/  FFMA R14, R49, R0, R14 ;  /* 0x00000000310e7223 */ /* 0x000fe2000000000e */
[C---:B------:R-:W-:Y:S01]  /*7870*/  FMUL R19, R47.reuse, R19 ;  /* 0x000000132f137220 */ /* 0x040fe20000400000 */
[--C-:B------:R-:W-:Y:S02]  /*7880*/  HADD2.F32 R0, -RZ, R72.reuse.H0_H0 ;  /* 0x20000048ff007230 */ /* 0x100fe40000004100 */
[----:B------:R-:W-:Y:S01]  /*7890*/  FMUL R17, R47, R21 ;  /* 0x000000152f117220 */ /* 0x000fe20000400000 */
[--C-:B------:R-:W-:Y:S02]  /*78a0*/  HADD2.F32 R3, -RZ, R73.reuse.H0_H0 ;  /* 0x20000049ff037230 */ /* 0x100fe40000004100 */
[C---:B------:R-:W-:Y:S01]  /*78b0*/  FFMA R19, R49.reuse, R2, R19 ;  /* 0x0000000231137223 */ /* 0x040fe20000000013 */
[----:B------:R-:W-:Y:S02]  /*78c0*/  HADD2.F32 R2, -RZ, R72.H1_H1 ;  /* 0x30000048ff027230 */ /* 0x000fe40000004100 */
        /* <DEDUP_REMOVED lines=9> */
[----:B------:R-:W-:Y:S01]  /*7960*/  FMUL R21, R47, R25 ;  /* 0x000000192f157220 */ /* 0x000fe20000400000 */
[----:B------:R-:W-:Y:S01]  /*7970*/  F2FP.F16.F32.PACK_AB R55, R11, R6 ;  /* 0x000000060b37723e */ /* 0x000fe200000000ff */
[--C-:B------:R-:W-:Y:S02]  /*7980*/  HADD2.F32 R3, -RZ, R75.reuse.H0_H0 ;  /* 0x2000004bff037230 */ /* 0x100fe40000004100 */
[----:B------:R-:W-:Y:S01]  /*7990*/  FMUL R22, R47, R26 ;  /* 0x0000001a2f167220 */ /* 0x000fe20000400000 */
[C---:B------:R-:W-:Y:S01]  /*79a0*/  FFMA R20, R49.reuse, R2, R20 ;  /* 0x0000000231147223 */ /* 0x040fe20000000014 */
[C---:B------:R-:W-:Y:S01]  /*79b0*/  FFMA R21, R49.reuse, R0, R21 ;  /* 0x0000000031157223 */ /* 0x040fe20000000015 */
[----:B------:R1:W-:Y:S01]  /*79c0*/  STS.128 [R104+0x2000], R52 ;  /* 0x0020003468007388 */ /* 0x0003e20000000c00 */
[----:B------:R-:W-:Y:S02]  /*79d0*/  HADD2.F32 R0, -RZ, R75.H1_H1 ;  /* 0x3000004bff007230 */ /* 0x000fe40000004100 */
[----:B------:R-:W-:Y:S01]  /*79e0*/  FFMA R22, R49, R3, R22 ;  /* 0x0000000331167223 */ /* 0x000fe20000000016 */
[----:B------:R-:W-:Y:S01]  /*79f0*/  FMUL R27, R47, R27 ;  /* 0x0000001b2f1b7220 */ /* 0x000fe20000400000 */
[--C-:B------:R-:W-:Y:S01]  /*7a00*/  HADD2.F32 R2, -RZ, R80.reuse.H0_H0 ;  /* 0x20000050ff027230 */ /* 0x100fe20000004100 */
[----:B------:R-:W-:Y:S01]  /*7a10*/  F2FP.F16.F32.PACK_AB R8, R9, R8 ;  /* 0x000000080908723e */ /* 0x000fe200000000ff */
[----:B------:R-:W-:Y:S01]  /*7a20*/  HADD2.F32 R3, -RZ, R80.H1_H1 ;  /* 0x30000050ff037230 */ /* 0x000fe20000004100 */
[----:B------:R-:W-:Y:S01]  /*7a30*/  F2FP.F16.F32.PACK_AB R9, R15, R10 ;  /* 0x0000000a0f09723e */ /* 0x000fe200000000ff */
[----:B------:R-:W-:Y:S01]  /*7a40*/  FMUL R25, R47, R29 ;  /* 0x0000001d2f197220 */ /* 0x000fe20000400000 */
[--C-:B------:R-:W-:Y:S01]  /*7a50*/  HADD2.F32 R4, -RZ, R81.reuse.H0_H0 ;  /* 0x20000051ff047230 */ /* 0x100fe20000004100 */
[----:B------:R-:W-:Y:S01]  /*7a60*/  F2FP.F16.F32.PACK_AB R10, R13, R12 ;  /* 0x0000000c0d0a723e */ /* 0x000fe200000000ff */
[----:B------:R-:W-:Y:S01]  /*7a70*/  FMUL R26, R47, R30 ;  /* 0x0000001e2f1a7220 */ /* 0x000fe20000400000 */
[----:B------:R-:W-:Y:S01]  /*7a80*/  F2FP.F16.F32.PACK_AB R11, R19, R14 ;  /* 0x0000000e130b723e */ /* 0x000fe200000000ff */
[C---:B------:R-:W-:Y:S01]  /*7a90*/  FFMA R27, R49.reuse, R0, R27 ;  /* 0x00000000311b7223 */ /* 0x040fe2000000001b */
[C---:B------:R-:W-:Y:S01]  /*7aa0*/  FFMA R24, R49.reuse, R2, R24 ;  /* 0x0000000231187223 */ /* 0x040fe20000000018 */
[----:B------:R-:W-:Y:S02]  /*7ab0*/  HADD2.F32 R0, -RZ, R81.H1_H1 ;  /* 0x30000051ff007230 */ /* 0x000fe40000004100 */
[----:B------:R-:W-:Y:S01]  /*7ac0*/  FFMA R25, R49, R3, R25 ;  /* 0x0000000331197223 */ /* 0x000fe20000000019 */
[----:B------:R1:W-:Y:S01]  /*7ad0*/  STS.128 [R103+0x2010], R8 ;  /* 0x0020100867007388 */ /* 0x0003e20000000c00 */
[----:B------:R-:W-:Y:S01]  /*7ae0*/  FMUL R31, R47, R31 ;  /* 0x0000001f2f1f7220 */ /* 0x000fe20000400000 */
[--C-:B------:R-:W-:Y:S02]  /*7af0*/  HADD2.F32 R2, -RZ, R82.reuse.H0_H0 ;  /* 0x20000052ff027230 */ /* 0x100fe40000004100 */
[----:B------:R-:W-:Y:S01]  /*7b00*/  FFMA R26, R49, R4, R26 ;  /* 0x00000004311a7223 */ /* 0x000fe2000000001a */
[----:B------:R-:W-:Y:S02]  /*7b10*/  HADD2.F32 R3, -RZ, R82.H1_H1 ;  /* 0x30000052ff037230 */ /* 0x000fe40000004100 */
[----:B------:R-:W-:Y:S01]  /*7b20*/  FMUL R29, R47, R33 ;  /* 0x000000212f1d7220 */ /* 0x000fe20000400000 */
[--C-:B------:R-:W-:Y:S01]  /*7b30*/  HADD2.F32 R4, -RZ, R83.reuse.H0_H0 ;  /* 0x20000053ff047230 */ /* 0x100fe20000004100 */
[----:B------:R-:W-:Y:S01]  /*7b40*/  F2FP.F16.F32.PACK_AB R16, R17, R16 ;  /* 0x000000101110723e */ /* 0x000fe200000000ff */
[----:B------:R-:W-:Y:S01]  /*7b50*/  FMUL R30, R47, R34 ;  /* 0x000000222f1e7220 */ /* 0x000fe20000400000 */
        /* <DEDUP_REMOVED lines=14> */
[----:B------:R-:W-:Y:S02]  /*7c40*/  F2FP.F16.F32.PACK_AB R27, R35, R30 ;  /* 0x0000001e231b723e */ /* 0x000fe400000000ff */
[----:B------:R-:W-:Y:S02]  /*7c50*/  LEA R0, R60, UR48, 0x3 ;  /* 0x000000303c007c11 */ /* 0x000fe4000f8e18ff */
[----:B------:R-:W-:Y:S01]  /*7c60*/  @P6 SHF.L.U32 R2, R101, 0x1f, RZ ;  /* 0x0000001f65026819 */ /* 0x000fe200000006ff */
        /* <DEDUP_REMOVED lines=9> */
[----:B------:R-:W-:Y:S02]  /*7d00*/  UIADD3 UR12, UP0, UPT, UR52, 0x680, URZ ;  /* 0x00000680340c7890 */ /* 0x000fe4000ff1e0ff */
[----:B------:R-:W-:Y:S02]  /*7d10*/  UIADD3 UR9, UPT, UPT, UR41, 0x20, URZ ;  /* 0x0000002029097890 */ /* 0x000fe4000fffe0ff */
[----:B------:R-:W-:Y:S02]  /*7d20*/  UIADD3 UR8, UPT, UPT, UR48, 0x2200, URZ ;  /* 0x0000220030087890 */ /* 0x000fe4000fffe0ff */
[----:B------:R-:W-:Y:S01]  /*7d30*/  UIADD3.X UR13, UPT, UPT, URZ, UR53, URZ, UP0, !UPT ;  /* 0x00000035ff0d7290 */ /* 0x000fe200087fe4ff */
[----:B------:R-:W-:Y:S01]  /*7d40*/  UMOV UR10, UR42 ;  /* 0x0000002a000a7c82 */ /* 0x000fe20008000000 */
[----:B------:R-:W-:Y:S01]  /*7d50*/  UMOV UR11, UR36 ;  /* 0x00000024000b7c82 */ /* 0x000fe20008000000 */
[----:B------:R-:W-:Y:S02]  /*7d60*/  UIADD3 UR5, UPT, UPT, UR41, 0xa0, URZ ;  /* 0x000000a029057890 */ /* 0x000fe4000fffe0ff */
[----:B------:R-:W-:Y:S01]  /*7d70*/  UIADD3 UR4, UPT, UPT, UR48, 0x3200, URZ ;  /* 0x0000320030047890 */ /* 0x000fe2000fffe0ff */
[----:B------:R-:W-:Y:S03]  /*7d80*/  UMOV UR6, UR42 ;  /* 0x0000002a00067c82 */ /* 0x000fe60008000000 */
[----:B------:R2:W-:Y:S01]  /*7d90*/  UTMASTG.3D [UR8], [UR12] ;  /* 0x000000080c0073b5 */ /* 0x0005e20008010000 */
[----:B------:R-:W-:Y:S04]  /*7da0*/  UMOV UR7, UR36 ;  /* 0x0000002400077c82 */ /* 0x000fe80008000000 */
[----:B------:R2:W-:Y:S01]  /*7db0*/  UTMASTG.3D [UR4], [UR12] ;  /* 0x000000040c0073b5 */ /* 0x0005e20008010000 */
[----:B------:R0:W-:Y:S01]  /*7dc0*/  UTMACMDFLUSH ;  /* 0x00000000000079b7 */ /* 0x0001e20000000000 */
[----:B--2---:R-:W-:Y:S04]  /*7dd0*/  DEPBAR.LE SB0, 0x1 ;  /* 0x000080400000791a */ /* 0x004fe80000000000 */
.L_x_130:
[----:B------:R-:W-:Y:S05]  /*7de0*/  BSYNC.RECONVERGENT B0 ;  /* 0x0000000000007941 */ /* 0x000fea0003800200 */
.L_x_129:
[----:B------:R-:W-:Y:S01]  /*7df0*/  BAR.SYNC.DEFER_BLOCKING 0x1, 0x80 ;  /* 0x0042000000007b1d */ /* 0x000fe20000010000 */
[----:B------:R-:W-:Y:S04]  /*7e00*/  UIADD3 UR40, UPT, UPT, UR51, 0x1, URZ ;  /* 0x0000000133287890 */ /* 0x000fe8000fffe0ff */
[----:B------:R-:W-:Y:S04]  /*7e10*/  UISETP.NE.AND UP0, UPT, UR40, 0x4, UPT ;  /* 0x000000042800788c */ /* 0x000fe8000bf05270 */
[----:B------:R-:W-:Y:S01]  /*7e20*/  USEL UR40, UR40, URZ, UP0 ;  /* 0x000000ff28287287 */ /* 0x000fe20008000000 */
[----:B------:R2:W-:Y:S01]  /*7e30*/  @P6 SYNCS.ARRIVE.TRANS64.RED.A1T0 RZ, [R63+URZ], RZ ;  /* 0x000000ff3fff69a7 */ /* 0x0005e200081004ff */
[----:B------:R-:W-:Y:S01]  /*7e40*/  BSSY B1, `(.L_x_131) ;  /* 0x0000017000017945 */ /* 0x000fe20003800000 */
[----:B------:R-:W4:Y:S02]  /*7e50*/  @P6 SYNCS.PHASECHK.TRANS64.TRYWAIT P0, [R0+URZ+0x80], R2 ;  /* 0x00008002000065a7 */ /* 0x000f2400080011ff */
[----:B----4-:R-:W-:Y:S01]  /*7e60*/  @P6 SEL R61, RZ, 0x1, !P0 ;  /* 0x00000001ff3d6807 */ /* 0x010fe20004000000 */
[----:B--2---:R-:W-:Y:S06]  /*7e70*/  @!P6 BRA `(.L_x_132) ;  /* 0x00000000004ce947 */ /* 0x004fec0003800000 */
        /* <DEDUP_REMOVED lines=9> */
[----:B------:R-:W-:Y:S04]  /*7f10*/  SHF.L.U32 R6, R101, 0x1f, RZ ;  /* 0x0000001f65067819 */ /* 0x000fe800000006ff */
[----:B------:R-:W2:Y:S02]  /*7f20*/  SYNCS.PHASECHK.TRANS64.TRYWAIT P0, [R0+URZ+0x80], R6 ;  /* 0x00008006000075a7 */ /* 0x000ea400080011ff */
[----:B--2---:R-:W-:Y:S05]  /*7f30*/  @!P0 BRA `(.L_x_135) ;  /* 0x0000002800388947 */ /* 0x004fea0003800000 */
.L_x_134:
[----:B------:R-:W-:Y:S05]  /*7f40*/  BSYNC B0 ;  /* 0x0000000000007941 */ /* 0x000fea0003800000 */
.L_x_133:
[----:B------:R-:W-:Y:S02]  /*7f50*/  ISETP.NE.AND P0, PT, R62, RZ, PT ;  /* 0x000000ff3e00720c */ /* 0x000fe40003f05270 */
[----:B------:R-:W-:Y:S11]  /*7f60*/  IADD3 R60, PT, PT, R60, 0x1, RZ ;  /* 0x000000013c3c7810 */ /* 0x000ff60007ffe0ff */
[----:B------:R4:W1:Y:S04]  /*7f70*/  @P0 LDS.128 R56, [R5] ;  /* 0x0000000005380984 */ /* 0x0008680000000c00 */
[----:B------:R4:W1:Y:S04]  /*7f80*/  @P0 LDS.128 R64, [R4+0x10] ;  /* 0x0000100004400984 */ /* 0x0008680000000c00 */
[----:B------:R4:W1:Y:S04]  /*7f90*/  @P0 LDS.128 R72, [R3+0x20] ;  /* 0x0000200003480984 */ /* 0x0008680000000c00 */
[----:B------:R4:W1:Y:S02]  /*7fa0*/  @P0 LDS.128 R80, [R2+0x30] ;  /* 0x0000300002500984 */ /* 0x0008640000000c00 */
.L_x_132:
[----:B------:R-:W-:Y:S05]  /*7fb0*/  BSYNC B1 ;  /* 0x0000000000017941 */ /* 0x000fea0003800000 */
.L_x_131:
        /* <DEDUP_REMOVED lines=21> */
.L_x_136:
        /* <DEDUP_REMOVED lines=151> */
.L_x_138:
[----:B------:R-:W-:Y:S05]  /*8a80*/  BSYNC.RECONVERGENT B0 ;  /* 0x0000000000007941 */ /* 0x000fea0003800200 */
.L_x_137:
        /* <DEDUP_REMOVED lines=21> */
.L_x_142:
[----:B------:R-:W-:Y:S05]  /*8be0*/  BSYNC B0 ;  /* 0x0000000000007941 */ /* 0x000fea0003800000 */
.L_x_141:
[----:B------:R-:W-:Y:S11]  /*8bf0*/  ISETP.NE.AND P0, PT, R62, RZ, PT ;  /* 0x000000ff3e00720c */ /* 0x000ff60003f05270 */
[----:B------:R-:W-:Y:S02]  /*8c00*/  @!UPT UIADD3 URZ, UPT, UPT, URZ, URZ, URZ ;  /* 0x000000fffffff290 */ /* 0x000fe4000fffe0ff */
[----:B------:R4:W1:Y:S04]  /*8c10*/  @P0 LDS.128 R56, [R4] ;  /* 0x0000000004380984 */ /* 0x0008680000000c00 */
[----:B------:R4:W1:Y:S04]  /*8c20*/  @P0 LDS.128 R64, [R3+0x10] ;  /* 0x0000100003400984 */ /* 0x0008680000000c00 */
[----:B------:R4:W1:Y:S04]  /*8c30*/  @P0 LDS.128 R72, [R2+0x20] ;  /* 0x0000200002480984 */ /* 0x0008680000000c00 */
[----:B------:R4:W1:Y:S02]  /*8c40*/  @P0 LDS.128 R80, [R60+0x30] ;  /* 0x000030003c500984 */ /* 0x0008640000000c00 */
.L_x_140:
[----:B------:R-:W-:Y:S05]  /*8c50*/  BSYNC B1 ;  /* 0x0000000000017941 */ /* 0x000fea0003800000 */
.L_x_139:
        /* <DEDUP_REMOVED lines=21> */
.L_x_144:
[----:B------:R-:W-:Y:S01]  /*8db0*/  ISETP.NE.AND P0, PT, R106, RZ, PT ;  /* 0x000000ff6a00720c */ /* 0x000fe20003f05270 */
[----:B------:R-:W-:Y:S05]  /*8dc0*/  WARPSYNC.ALL ;  /* 0x0000000000007948 */ /* 0x000fea0003800000 */
[----:B------:R-:W-:Y:S01]  /*8dd0*/  R2UR UR4, R48 ;  /* 0x00000000300472ca */ /* 0x000fe200000e0000 */
[--C-:B-1----:R-:W-:Y:S01]  /*8de0*/  HADD2.F32 R48, -RZ, R56.reuse.H0_H0 ;  /* 0x20000038ff307230 */ /* 0x102fe20000004100 */
[----:B------:R-:W-:Y:S01]  /*8df0*/  IADD3 R112, PT, PT, R112, 0x110, RZ ;  /* 0x0000011070707810 */ /* 0x000fe20007ffe0ff */
[----:B------:R-:W-:Y:S01]  /*8e00*/  HADD2.F32 R50, -RZ, R56.H1_H1 ;  /* 0x30000038ff327230 */ /* 0x000fe20000004100 */
[----:B------:R-:W-:Y:S01]  /*8e10*/  BSSY.RECONVERGENT B0, `(.L_x_145) ;  /* 0x000008d000007945 */ /* 0x000fe20003800200 */
[--C-:B------:R-:W-:Y:S01]  /*8e20*/  HADD2.F32 R51, -RZ, R57.reuse.H0_H0 ;  /* 0x20000039ff337230 */ /* 0x100fe20000004100 */
[----:B------:R-:W-:Y:S01]  /*8e30*/  LOP3.LUT R112, R112, 0xfefffff8, RZ, 0xc0, !PT ;  /* 0xfefffff870707812 */ /* 0x000fe200078ec0ff */
[----:B------:R-:W-:Y:S02]  /*8e40*/  HADD2.F32 R52, -RZ, R57.H1_H1 ;  /* 0x30000039ff347230 */ /* 0x000fe40000004100 */
[--C-:B------:R-:W-:Y:S02]  /*8e50*/  HADD2.F32 R53, -RZ, R58.reuse.H0_H0 ;  /* 0x2000003aff357230 */ /* 0x100fe40000004100 */
[----:B------:R-:W-:Y:S02]  /*8e60*/  HADD2.F32 R54, -RZ, R58.H1_H1 ;  /* 0x3000003aff367230 */ /* 0x000fe40000004100 */
[----:B----4-:R-:W1:Y:S01]  /*8e70*/  LDTM.x32 R4, tmem[UR4+0x60] ;  /* 0x00006004000479ee */ /* 0x010e6200082c0000 */
[----:B------:R-:W-:Y:S01]  /*8e80*/  NOP ;  /* 0x0000000000007918 */ /* 0x000fe20000000000 */
[----:B-1----:R1:W-:Y:S01]  /*8e90*/  SYNCS.ARRIVE.TRANS64.RED.A1T0 RZ, [R112+URZ], RZ ;  /* 0x000000ff70ff79a7 */ /* 0x0023e200081004ff */
[--C-:B------:R-:W-:Y:S02]  /*8ea0*/  HADD2.F32 R55, -RZ, R59.reuse.H0_H0 ;  /* 0x2000003bff377230 */ /* 0x100fe40000004100 */
[----:B------:R-:W-:Y:S02]  /*8eb0*/  HADD2.F32 R56, -RZ, R59.H1_H1 ;  /* 0x3000003bff387230 */ /* 0x000fe40000004100 */
        /* <DEDUP_REMOVED lines=9> */
[C---:B------:R-:W-:Y:S01]  /*8f50*/  FMUL R4, R47.reuse, R4 ;  /* 0x000000042f047220 */ /* 0x040fe20000400000 */
[C---:B------:R-:W-:Y:S01]  /*8f60*/  FMUL R5, R47.reuse, R5 ;  /* 0x000000052f057220 */ /* 0x040fe20000400000 */
[C---:B------:R-:W-:Y:S01]  /*8f70*/  FMUL R6, R47.reuse, R6 ;  /* 0x000000062f067220 */ /* 0x040fe20000400000 */
[----:B------:R-:W-:Y:S01]  /*8f80*/  FMUL R7, R47, R7 ;  /* 0x000000072f077220 */ /* 0x000fe20000400000 */
[C---:B------:R-:W-:Y:S01]  /*8f90*/  FFMA R4, R49.reuse, R48, R4 ;  /* 0x0000003031047223 */ /* 0x040fe20000000004 */
[C---:B------:R-:W-:Y:S01]  /*8fa0*/  FFMA R5, R49.reuse, R50, R5 ;  /* 0x0000003231057223 */ /* 0x040fe20000000005 */
[C---:B------:R-:W-:Y:S01]  /*8fb0*/  FFMA R6, R49.reuse, R51, R6 ;  /* 0x0000003331067223 */ /* 0x040fe20000000006 */
[----:B------:R-:W-:Y:S01]  /*8fc0*/  FFMA R7, R49, R52, R7 ;  /* 0x0000003431077223 */ /* 0x000fe20000000007 */
[C---:B------:R-:W-:Y:S01]  /*8fd0*/  FMUL R8, R47.reuse, R8 ;  /* 0x000000082f087220 */ /* 0x040fe20000400000 */
[----:B------:R-:W-:Y:S01]  /*8fe0*/  FMUL R9, R47, R9 ;  /* 0x000000092f097220 */ /* 0x000fe20000400000 */
[----:B------:R-:W-:Y:S01]  /*8ff0*/  F2FP.F16.F32.PACK_AB R4, R5, R4 ;  /* 0x000000040504723e */ /* 0x000fe200000000ff */
[----:B------:R-:W-:Y:S01]  /*9000*/  FMUL R10, R47, R10 ;  /* 0x0000000a2f0a7220 */ /* 0x000fe20000400000 */
[----:B------:R-:W-:Y:S01]  /*9010*/  F2FP.F16.F32.PACK_AB R5, R7, R6 ;  /* 0x000000060705723e */ /* 0x000fe200000000ff */
[C---:B------:R-:W-:Y:S01]  /*9020*/  FFMA R8, R49.reuse, R53, R8 ;  /* 0x0000003531087223 */ /* 0x040fe20000000008 */
[C---:B------:R-:W-:Y:S01]  /*9030*/  FFMA R9, R49.reuse, R54, R9 ;  /* 0x0000003631097223 */ /* 0x040fe20000000009 */
[----:B------:R-:W-:Y:S01]  /*9040*/  FFMA R10, R49, R55, R10 ;  /* 0x00000037310a7223 */ /* 0x000fe2000000000a */
[C---:B------:R-:W-:Y:S01]  /*9050*/  FMUL R11, R47.reuse, R11 ;  /* 0x0000000b2f0b7220 */ /* 0x040fe20000400000 */
[C---:B------:R-:W-:Y:S01]  /*9060*/  FMUL R0, R47.reuse, R12 ;  /* 0x0000000c2f007220 */ /* 0x040fe20000400000 */
[----:B------:R-:W-:Y:S01]  /*9070*/  FMUL R2, R47, R13 ;  /* 0x0000000d2f027220 */ /* 0x000fe20000400000 */
[----:B------:R-:W-:Y:S01]  /*9080*/  F2FP.F16.F32.PACK_AB R6, R9, R8 ;  /* 0x000000080906723e */ /* 0x000fe200000000ff */
[C---:B------:R-:W-:Y:S01]  /*9090*/  FFMA R11, R49.reuse, R56, R11 ;  /* 0x00000038310b7223 */ /* 0x040fe2000000000b */
[C---:B------:R-:W-:Y:S01]  /*90a0*/  FFMA R0, R49.reuse, R57, R0 ;  /* 0x0000003931007223 */ /* 0x040fe20000000000 */
[----:B------:R-:W-:Y:S01]  /*90b0*/  FFMA R2, R49, R58, R2 ;  /* 0x0000003a31027223 */ /* 0x000fe20000000002 */
[C---:B------:R-:W-:Y:S01]  /*90c0*/  FMUL R3, R47.reuse, R14 ;  /* 0x0000000e2f037220 */ /* 0x040fe20000400000 */
[C---:B------:R-:W-:Y:S01]  /*90d0*/  FMUL R15, R47.reuse, R15 ;  /* 0x0000000f2f0f7220 */ /* 0x040fe20000400000 */
[C---:B------:R-:W-:Y:S01]  /*90e0*/  FMUL R12, R47.reuse, R16 ;  /* 0x000000102f0c7220 */ /* 0x040fe20000400000 */
[----:B------:R-:W-:Y:S01]  /*90f0*/  FMUL R13, R47, R17 ;  /* 0x000000112f0d7220 */ /* 0x000fe20000400000 */
[----:B------:R-:W-:Y:S01]  /*9100*/  FFMA R3, R49, R59, R3 ;  /* 0x0000003b31037223 */ /* 0x000fe20000000003 */
[----:B------:R-:W-:Y:S01]  /*9110*/  FMUL R14, R47, R18 ;  /* 0x000000122f0e7220 */ /* 0x000fe20000400000 */
[----:B------:R-:W-:Y:S01]  /*9120*/  FFMA R15, R49, R60, R15 ;  /* 0x0000003c310f7223 */ /* 0x000fe2000000000f */
[----:B------:R-:W-:Y:S01]  /*9130*/  FMUL R19, R47, R19 ;  /* 0x000000132f137220 */ /* 0x000fe20000400000 */
[----:B------:R-:W-:Y:S01]  /*9140*/  F2FP.F16.F32.PACK_AB R7, R11, R10 ;  /* 0x0000000a0b07723e */ /* 0x000fe200000000ff */
[----:B------:R-:W-:Y:S01]  /*9150*/  FFMA R12, R49, R61, R12 ;  /* 0x0000003d310c7223 */ /* 0x000fe2000000000c */
[----:B------:R-:W-:Y:S02]  /*9160*/  HADD2.F32 R66, -RZ, R72.H1_H1 ;  /* 0x30000048ff427230 */ /* 0x000fe40000004100 */
[----:B------:R-:W-:Y:S01]  /*9170*/  FMUL R16, R47, R20 ;  /* 0x000000142f107220 */ /* 0x000fe20000400000 */
[----:B------:R-:W-:Y:S01]  /*9180*/  FFMA R13, R49, R62, R13 ;  /* 0x0000003e310d7223 */ /* 0x000fe2000000000d */
[----:B------:R1:W-:Y:S01]  /*9190*/  STS.128 [R104+0x6000], R4 ;  /* 0x0060000468007388 */ /* 0x0003e20000000c00 */
[--C-:B------:R-:W-:Y:S02]  /*91a0*/  HADD2.F32 R67, -RZ, R73.reuse.H0_H0 ;  /* 0x20000049ff437230 */ /* 0x100fe40000004100 */
[----:B------:R-:W-:Y:S01]  /*91b0*/  FMUL R17, R47, R21 ;  /* 0x000000152f117220 */ /* 0x000fe20000400000 */
[----:B------:R-:W-:Y:S01]  /*91c0*/  FFMA R14, R49, R63, R14 ;  /* 0x0000003f310e7223 */ /* 0x000fe2000000000e */
[----:B------:R-:W-:Y:S02]  /*91d0*/  HADD2.F32 R68, -RZ, R73.H1_H1 ;  /* 0x30000049ff447230 */ /* 0x000fe40000004100 */
[----:B------:R-:W-:Y:S01]  /*91e0*/  FMUL R18, R47, R22 ;  /* 0x000000162f127220 */ /* 0x000fe20000400000 */
[----:B------:R-:W-:Y:S01]  /*91f0*/  FFMA R19, R49, R64, R19 ;  /* 0x0000004031137223 */ /* 0x000fe20000000013 */
        /* <DEDUP_REMOVED lines=14> */
[----:B------:R-:W-:Y:S01]  /*92e0*/  F2FP.F16.F32.PACK_AB R8, R2, R0 ;  /* 0x000000000208723e */ /* 0x000fe200000000ff */
[----:B------:R-:W-:Y:S01]  /*92f0*/  FFMA R20, R49, R69, R20 ;  /* 0x0000004531147223 */ /* 0x000fe20000000014 */
[----:B------:R-:W-:Y:S01]  /*9300*/  F2FP.F16.F32.PACK_AB R9, R15, R3 ;  /* 0x000000030f09723e */ /* 0x000fe200000000ff */
[----:B------:R-:W-:Y:S01]  /*9310*/  HADD2.F32 R74, -RZ, R80.H1_H1 ;  /* 0x30000050ff4a7230 */ /* 0x000fe20000004100 */
[----:B------:R-:W-:Y:S01]  /*9320*/  F2FP.F16.F32.PACK_AB R10, R13, R12 ;  /* 0x0000000c0d0a723e */ /* 0x000fe200000000ff */
[----:B------:R-:W-:Y:S01]  /*9330*/  FMUL R24, R47, R28 ;  /* 0x0000001c2f187220 */ /* 0x000fe20000400000 */
[----:B------:R-:W-:Y:S01]  /*9340*/  F2FP.F16.F32.PACK_AB R11, R19, R14 ;  /* 0x0000000e130b723e */ /* 0x000fe200000000ff */
[----:B------:R-:W-:Y:S01]  /*9350*/  FFMA R21, R49, R70, R21 ;  /* 0x0000004631157223 */ /* 0x000fe20000000015 */
[--C-:B------:R-:W-:Y:S02]  /*9360*/  HADD2.F32 R75, -RZ, R81.reuse.H0_H0 ;  /* 0x20000051ff4b7230 */ /* 0x100fe40000004100 */
[----:B------:R-:W-:Y:S01]  /*9370*/  FMUL R25, R47, R29 ;  /* 0x0000001d2f197220 */ /* 0x000fe20000400000 */
[----:B------:R-:W-:Y:S01]  /*9380*/  FFMA R22, R49, R71, R22 ;  /* 0x0000004731167223 */ /* 0x000fe20000000016 */
[----:B------:R1:W-:Y:S01]  /*9390*/  STS.128 [R103+0x6010], R8 ;  /* 0x0060100867007388 */ /* 0x0003e20000000c00 */
        /* <DEDUP_REMOVED lines=13> */
[----:B------:R-:W-:Y:S02]  /*9470*/  HADD2.F32 R80, -RZ, R83.H1_H1 ;  /* 0x30000053ff507230 */ /* 0x000fe40000004100 */
[----:B------:R-:W-:Y:S01]  /*9480*/  FMUL R30, R47, R34 ;  /* 0x000000222f1e7220 */ /* 0x000fe20000400000 */
        /* <DEDUP_REMOVED lines=37> */
.L_x_146:
[----:B------:R-:W-:Y:S05]  /*96e0*/  BSYNC.RECONVERGENT B0 ;  /* 0x0000000000007941 */ /* 0x000fea0003800200 */
.L_x_145:
[----:B------:R-:W-:Y:S01]  /*96f0*/  BAR.SYNC.DEFER_BLOCKING 0x1, 0x80 ;  /* 0x0042000000007b1d */ /* 0x000fe20000010000 */
[----:B------:R-:W-:Y:S01]  /*9700*/  UISETP.NE.AND UP0, UPT, UR49, -0x4, UPT ;  /* 0xfffffffc3100788c */ /* 0x000fe2000bf05270 */
[----:B------:R-:W-:Y:S08]  /*9710*/  IADD3 R45, PT, PT, R45, 0x1, RZ ;  /* 0x000000012d2d7810 */ /* 0x000ff00007ffe0ff */
[----:B------:R-:W-:Y:S05]  /*9720*/  BRA.U !UP0, `(.L_x_147) ;  /* 0x0000000108287547 */ /* 0x000fea000b800000 */
[----:B------:R-:W-:Y:S01]  /*9730*/  ISETP.NE.AND P0, PT, R111, RZ, PT ;  /* 0x000000ff6f00720c */ /* 0x000fe20003f05270 */
[----:B------:R-:W-:Y:S01]  /*9740*/  IMAD.U32 R2, RZ, RZ, UR51 ;  /* 0x00000033ff027e24 */ /* 0x000fe2000f8e00ff */
[----:B------:R-:W-:Y:S01]  /*9750*/  UIADD3 UR51, UPT, UPT, UR51, 0x1, URZ ;  /* 0x0000000133337890 */ /* 0x000fe2000fffe0ff */
[----:B------:R-:W-:Y:S03]  /*9760*/  IMAD.U32 R0, RZ, RZ, UR37 ;  /* 0x00000025ff007e24 */ /* 0x000fe6000f8e00ff */
[----:B------:R-:W-:Y:S04]  /*9770*/  UISETP.NE.AND UP0, UPT, UR51, 0x4, UPT ;  /* 0x000000043300788c */ /* 0x000fe8000bf05270 */
[----:B------:R-:W-:Y:S03]  /*9780*/  USEL UR51, UR51, URZ, UP0 ;  /* 0x000000ff33337287 */ /* 0x000fe60008000000 */
[----:B------:R-:W-:Y:S05]  /*9790*/  @P0 LEA R2, R2, UR48, 0x3 ;  /* 0x0000003002020c11 */ /* 0x000fea000f8e18ff */
[----:B------:R-:W-:Y:S05]  /*97a0*/  @P0 VIADD R2, R2, 0xa0 ;  /* 0x000000a002020836 */ /* 0x000fea0000000000 */
[----:B------:R-:W-:Y:S04]  /*97b0*/  @P0 PRMT R0, R0, 0x654, R2 ;  /* 0x0000065400000816 */ /* 0x000fe80000000002 */
[----:B------:R2:W-:Y:S03]  /*97c0*/  @P0 SYNCS.ARRIVE.TRANS64.RED.A1T0 RZ, [R0+URZ], RZ ;  /* 0x000000ff00ff09a7 */ /* 0x0005e600081004ff */
.L_x_147:
[----:B------:R-:W-:Y:S01]  /*97d0*/  ISETP.NE.AND P2, PT, R107, RZ, PT ;  /* 0x000000ff6b00720c */ /* 0x000fe20003f45270 */
[----:B------:R-:W-:Y:S01]  /*97e0*/  UIADD3 UR49, UPT, UPT, UR49, 0x4, URZ ;  /* 0x0000000431317890 */ /* 0x000fe2000fffe0ff */
[----:B------:R-:W-:Y:S01]  /*97f0*/  ISETP.NE.AND P0, PT, R109, 0x2, PT ;  /* 0x000000026d00780c */ /* 0x000fe20003f05270 */
[----:B------:R-:W-:Y:S01]  /*9800*/  IMAD.IADD R15, R43, 0x1, R90 ;  /* 0x000000012b0f7824 */ /* 0x000fe200078e025a */
[----:B------:R-:W-:Y:S01]  /*9810*/  ISETP.NE.AND P1, PT, R45, 0x4, PT ;  /* 0x000000042d00780c */ /* 0x000fe20003f25270 */
[----:B------:R-:W-:Y:S01]  /*9820*/  IMAD.IADD R14, R44, 0x1, R91 ;  /* 0x000000012c0e7824 */ /* 0x000fe200078e025b */
[----:B------:R-:W-:Y:S02]  /*9830*/  SEL R2, RZ, 0x1, P0 ;  /* 0x00000001ff027807 */ /* 0x000fe40000000000 */
[----:B--2---:R-:W-:Y:S02]  /*9840*/  SEL R0, RZ, 0x1, P1 ;  /* 0x00000001ff007807 */ /* 0x004fe40000800000 */
[----:B------:R-:W-:Y:S02]  /*9850*/  LOP3.LUT R99, R99, R2, RZ, 0x3c, !PT ;  /* 0x0000000263637212 */ /* 0x000fe400078e3cff */
[----:B------:R-:W-:Y:S02]  /*9860*/  LOP3.LUT R100, R100, R0, RZ, 0x3c, !PT ;  /* 0x0000000064647212 */ /* 0x000fe400078e3cff */
[----:B------:R-:W-:Y:S02]  /*9870*/  @P2 R2UR UR36, R98 ;  /* 0x00000000622422ca */ /* 0x000fe400000e0000 */
[----:B------:R-:W-:Y:S02]  /*9880*/  SEL R109, R109, RZ, P0 ;  /* 0x000000ff6d6d7207 */ /* 0x000fe40000000000 */
[----:B------:R-:W-:Y:S01]  /*9890*/  SEL R45, R45, RZ, P1 ;  /* 0x000000ff2d2d7207 */ /* 0x000fe20000800000 */
[----:B------:R-:W-:Y:S10]  /*98a0*/  @P2 BRA `(.L_x_148) ;  /* 0xffffffc000082947 */ /* 0x000ff4000383ffff */
[----:B------:R-:W-:-:S09]  /*98b0*/  UISETP.NE.AND UP0, UPT, UR50, URZ, UPT ;  /* 0x000000ff3200728c */ /* 0x000fd2000bf05270 */
[----:B------:R-:W-:Y:S05]  /*98c0*/  BRA.U !UP0, `(.L_x_149) ;  /* 0x0000000108487547 */ /* 0x000fea000b800000 */
[----:B------:R-:W2:Y:S02]  /*98d0*/  LDCU.64 UR4, c[0x0][0x890] ;  /* 0x00011200ff0477ac */ /* 0x000ea40008000a00 */
[----:B--2---:R-:W-:-:S04]  /*98e0*/  UISETP.NE.U32.AND UP0, UPT, UR4, URZ, UPT ;  /* 0x000000ff0400728c */ /* 0x004fc8000bf05070 */
[----:B------:R-:W-:-:S09]  /*98f0*/  UISETP.NE.AND.EX UP0, UPT, UR5, URZ, UPT, UP0 ;  /* 0x000000ff0500728c */ /* 0x000fd2000bf05300 */
[----:B------:R-:W-:Y:S05]  /*9900*/  BRA.U UP0, `(.L_x_150) ;  /* 0x00000001000c7547 */ /* 0x000fea000b800000 */
[----:B------:R-:W-:-:S13]  /*9910*/  FSETP.NEU.AND P0, PT, R49, RZ, PT ;  /* 0x000000ff3100720b */ /* 0x000fda0003f0d000 */
[----:B------:R-:W-:Y:S05]  /*9920*/  @!P0 EXIT ;  /* 0x000000000000894d */ /* 0x000fea0003800000 */
[----:B------:R-:W-:Y:S05]  /*9930*/  BRA `(.L_x_149) ;  /* 0x00000000002c7947 */ /* 0x000fea0003800000 */
.L_x_150:
[----:B------:R-:W-:Y:S01]  /*9940*/  ISETP.NE.AND P0, PT, R108, RZ, PT ;  /* 0x000000ff6c00720c */ /* 0x000fe20003f05270 */
[----:B------:R-:W-:-:S12]  /*9950*/  BSSY.RECONVERGENT B0, `(.L_x_149) ;  /* 0x0000009000007945 */ /* 0x000fd80003800200 */
[----:B------:R-:W-:Y:S05]  /*9960*/  @P0 BRA `(.L_x_151) ;  /* 0x0000000000140947 */ /* 0x000fea0003800000 */
[----:B------:R-:W2:Y:S02]  /*9970*/  LDCU.64 UR4, c[0x0][0x888] ;  /* 0x00011100ff0477ac */ /* 0x000ea40008000a00 */
[----:B--2---:R-:W-:-:S04]  /*9980*/  ISETP.NE.U32.AND P0, PT, RZ, UR4, PT ;  /* 0x00000004ff007c0c */ /* 0x004fc8000bf05070 */
[----:B------:R-:W-:-:S13]  /*9990*/  ISETP.NE.AND.EX P0, PT, RZ, UR5, PT, P0 ;  /* 0x00000005ff007c0c */ /* 0x000fda000bf05300 */
[----:B------:R-:W-:Y:S05]  /*99a0*/  @!P0 EXIT ;  /* 0x000000000000894d */ /* 0x000fea0003800000 */
[----:B------:R-:W-:Y:S05]  /*99b0*/  BRA `(.L_x_152) ;  /* 0x0000000000087947 */ /* 0x000fea0003800000 */
.L_x_151:
[----:B------:R-:W-:-:S13]  /*99c0*/  FSETP.NEU.AND P0, PT, R49, RZ, PT ;  /* 0x000000ff3100720b */ /* 0x000fda0003f0d000 */
[----:B------:R-:W-:Y:S05]  /*99d0*/  @!P0 EXIT ;  /* 0x000000000000894d */ /* 0x000fea0003800000 */
.L_x_152:
[----:B------:R-:W-:Y:S05]  /*99e0*/  BSYNC.RECONVERGENT B0 ;  /* 0x0000000000007941 */ /* 0x000fea0003800200 */
.L_x_149:
[----:B------:R-:W-:Y:S01]  /*99f0*/  ULEA UR4, UR51, UR48, 0x3 ;  /* 0x0000003033047291 */ /* 0x000fe2000f8e18ff */
[----:B------:R-:W-:-:S04]  /*9a00*/  DEPBAR.LE SB0, 0x0 ;  /* 0x000080000000791a */ /* 0x000fc80000000000 */
[----:B------:R-:W-:-:S04]  /*9a10*/  UIADD3 UR4, UPT, UPT, UR4, 0xa0, URZ ;  /* 0x000000a004047890 */ /* 0x000fc8000fffe0ff */
[----:B------:R-:W-:-:S09]  /*9a20*/  UPRMT UR4, UR37, 0x654, UR4 ;  /* 0x0000065425047896 */ /* 0x000fd20008000004 */
[----:B------:R-:W-:Y:S01]  /*9a30*/  SYNCS.ARRIVE.TRANS64.RED.A1T0 RZ, [UR4], RZ ;  /* 0x000000ffffff79a7 */ /* 0x000fe20008100404 */
[----:B------:R-:W-:Y:S05]  /*9a40*/  EXIT ;  /* 0x000000000000794d */ /* 0x000fea0003800000 */
.L_x_24:
[----:B--2---:R2:W4:Y:S02]  /*9a50*/  SYNCS.PHASECHK.TRANS64.TRYWAIT P0, [R2+URZ+0x140], R3 ;  /* 0x00014003020075a7 */ /* 0x00452400080011ff */
[----:B----4-:R-:W-:Y:S05]  /*9a60*/  @!P0 NANOSLEEP.SYNCS 0x989680 ;  /* 0x009896800000895d */ /* 0x010fea0003900000 */
[----:B------:R-:W4:Y:S02]  /*9a70*/  @!P0 SYNCS.PHASECHK.TRANS64 P0, [R2+URZ+0x140], R3 ;  /* 0x00014003020085a7 */ /* 0x000f2400080010ff */
[----:B----4-:R-:W-:Y:S05]  /*9a80*/  @!P0 BRA `(.L_x_24) ;  /* 0xfffffffc00f08947 */ /* 0x010fea000383ffff */
[----:B------:R-:W-:Y:S05]  /*9a90*/  BRA `(.L_x_153) ;  /* 0xffffff7c007c7947 */ /* 0x000fea000383ffff */
.L_x_27:
[----:B------:R-:W-:-:S07]  /*9aa0*/  MOV R2, UR33 ;  /* 0x0000002100027c02 */ /* 0x000fce0008000f00 */
.L_x_154:
[----:B-1----:R1:W2:Y:S02]  /*9ab0*/  SYNCS.PHASECHK.TRANS64.TRYWAIT P0, [R2+URZ+0x40], R4 ;  /* 0x00004004020075a7 */ /* 0x0022a400080011ff */
[----:B--2---:R-:W-:Y:S05]  /*9ac0*/  @!P0 NANOSLEEP.SYNCS 0x989680 ;  /* 0x009896800000895d */ /* 0x004fea0003900000 */
[----:B------:R-:W2:Y:S02]  /*9ad0*/  @!P0 SYNCS.PHASECHK.TRANS64 P0, [R2+URZ+0x40], R4 ;  /* 0x00004004020085a7 */ /* 0x000ea400080010ff */
[----:B--2---:R-:W-:Y:S05]  /*9ae0*/  @!P0 BRA `(.L_x_154) ;  /* 0xfffffffc00f08947 */ /* 0x004fea000383ffff */
[----:B------:R-:W-:Y:S05]  /*9af0*/  BRA `(.L_x_26) ;  /* 0xffffff7c00e47947 */ /* 0x000fea000383ffff */
.L_x_34:
[----:B-1----:R-:W-:-:S07]  /*9b00*/  MOV R2, UR17 ;  /* 0x0000001100027c02 */ /* 0x002fce0008000f00 */
.L_x_155:
[----:B-1----:R1:W2:Y:S02]  /*9b10*/  SYNCS.PHASECHK.TRANS64.TRYWAIT P0, [R2+URZ+0x40], R4 ;  /* 0x00004004020075a7 */ /* 0x0022a400080011ff */
[----:B--2---:R-:W-:Y:S05]  /*9b20*/  @!P0 NANOSLEEP.SYNCS 0x989680 ;  /* 0x009896800000895d */ /* 0x004fea0003900000 */
[----:B------:R-:W2:Y:S02]  /*9b30*/  @!P0 SYNCS.PHASECHK.TRANS64 P0, [R2+URZ+0x40], R4 ;  /* 0x00004004020085a7 */ /* 0x000ea400080010ff */
[----:B--2---:R-:W-:Y:S05]  /*9b40*/  @!P0 BRA `(.L_x_155) ;  /* 0xfffffffc00f08947 */ /* 0x004fea000383ffff */
[----:B------:R-:W-:Y:S05]  /*9b50*/  BRA `(.L_x_33) ;  /* 0xffffff8000a07947 */ /* 0x000fea000383ffff */
.L_x_39:
[----:B-1----:R1:W2:Y:S02]  /*9b60*/  SYNCS.PHASECHK.TRANS64.TRYWAIT P0, [R2+URZ+0xd0], R3 ;  /* 0x0000d003020075a7 */ /* 0x0022a400080011ff */
[----:B--2---:R-:W-:Y:S05]  /*9b70*/  @!P0 NANOSLEEP.SYNCS 0x989680 ;  /* 0x009896800000895d */ /* 0x004fea0003900000 */
[----:B------:R-:W2:Y:S02]  /*9b80*/  @!P0 SYNCS.PHASECHK.TRANS64 P0, [R2+URZ+0xd0], R3 ;  /* 0x0000d003020085a7 */ /* 0x000ea400080010ff */
[----:B--2---:R-:W-:Y:S05]  /*9b90*/  @!P0 BRA `(.L_x_39) ;  /* 0xfffffffc00f08947 */ /* 0x004fea000383ffff */
[----:B------:R-:W-:Y:S05]  /*9ba0*/  BRA `(.L_x_156) ;  /* 0xffffff8400447947 */ /* 0x000fea000383ffff */
.L_x_43:
[----:B---3--:R-:W-:-:S07]  /*9bb0*/  MOV R0, UR4 ;  /* 0x0000000400007c02 */ /* 0x008fce0008000f00 */
.L_x_157:
[----:B-1----:R1:W2:Y:S02]  /*9bc0*/  SYNCS.PHASECHK.TRANS64.TRYWAIT P0, [R0+URZ], R2 ;  /* 0x00000002000075a7 */ /* 0x0022a400080011ff */
[----:B--2---:R-:W-:Y:S05]  /*9bd0*/  @!P0 NANOSLEEP.SYNCS 0x989680 ;  /* 0x009896800000895d */ /* 0x004fea0003900000 */
[----:B------:R-:W2:Y:S02]  /*9be0*/  @!P0 SYNCS.PHASECHK.TRANS64 P0, [R0+URZ], R2 ;  /* 0x00000002000085a7 */ /* 0x000ea400080010ff */
[----:B--2---:R-:W-:Y:S05]  /*9bf0*/  @!P0 BRA `(.L_x_157) ;  /* 0xfffffffc00f08947 */ /* 0x004fea000383ffff */
[----:B------:R-:W-:Y:S05]  /*9c00*/  BRA `(.L_x_158) ;  /* 0xffffff8800b47947 */ /* 0x000fea000383ffff */
.L_x_44:
[----:B---3--:R-:W-:-:S07]  /*9c10*/  MOV R0, UR4 ;  /* 0x0000000400007c02 */ /* 0x008fce0008000f00 */
.L_x_159:
[----:B-1----:R1:W2:Y:S02]  /*9c20*/  SYNCS.PHASECHK.TRANS64.TRYWAIT P0, [R0+URZ], R3 ;  /* 0x00000003000075a7 */ /* 0x0022a400080011ff */
[----:B--2---:R-:W-:Y:S05]  /*9c30*/  @!P0 NANOSLEEP.SYNCS 0x989680 ;  /* 0x009896800000895d */ /* 0x004fea0003900000 */
[----:B------:R-:W2:Y:S02]  /*9c40*/  @!P0 SYNCS.PHASECHK.TRANS64 P0, [R0+URZ], R3 ;  /* 0x00000003000085a7 */ /* 0x000ea400080010ff */
[----:B--2---:R-:W-:Y:S05]  /*9c50*/  @!P0 BRA `(.L_x_159) ;  /* 0xfffffffc00f08947 */ /* 0x004fea000383ffff */
[----:B------:R-:W-:Y:S05]  /*9c60*/  BRA `(.L_x_160) ;  /* 0xffffff8800c07947 */ /* 0x000fea000383ffff */
.L_x_45:
[----:B---3--:R-:W-:-:S07]  /*9c70*/  MOV R0, UR4 ;  /* 0x0000000400007c02 */ /* 0x008fce0008000f00 */
.L_x_161:
[----:B-1----:R1:W2:Y:S02]  /*9c80*/  SYNCS.PHASECHK.TRANS64.TRYWAIT P0, [R0+URZ], R3 ;  /* 0x00000003000075a7 */ /* 0x0022a400080011ff */
[----:B--2---:R-:W-:Y:S05]  /*9c90*/  @!P0 NANOSLEEP.SYNCS 0x989680 ;  /* 0x009896800000895d */ /* 0x004fea0003900000 */
[----:B------:R-:W2:Y:S02]  /*9ca0*/  @!P0 SYNCS.PHASECHK.TRANS64 P0, [R0+URZ], R3 ;  /* 0x00000003000085a7 */ /* 0x000ea400080010ff */
[----:B--2---:R-:W-:Y:S05]  /*9cb0*/  @!P0 BRA `(.L_x_161) ;  /* 0xfffffffc00f08947 */ /* 0x004fea000383ffff */
[----:B------:R-:W-:Y:S05]  /*9cc0*/  BRA `(.L_x_162) ;  /* 0xffffff8800cc7947 */ /* 0x000fea000383ffff */
.L_x_46:
[----:B---3--:R-:W-:-:S07]  /*9cd0*/  MOV R0, UR4 ;  /* 0x0000000400007c02 */ /* 0x008fce0008000f00 */
.L_x_163:
[----:B-1----:R1:W2:Y:S02]  /*9ce0*/  SYNCS.PHASECHK.TRANS64.TRYWAIT P0, [R0+URZ], R3 ;  /* 0x00000003000075a7 */ /* 0x0022a400080011ff */
[----:B--2---:R-:W-:Y:S05]  /*9cf0*/  @!P0 NANOSLEEP.SYNCS 0x989680 ;  /* 0x009896800000895d */ /* 0x004fea0003900000 */
[----:B------:R-:W2:Y:S02]  /*9d00*/  @!P0 SYNCS.PHASECHK.TRANS64 P0, [R0+URZ], R3 ;  /* 0x00000003000085a7 */ /* 0x000ea400080010ff */
[----:B--2---:R-:W-:Y:S05]  /*9d10*/  @!P0 BRA `(.L_x_163) ;  /* 0xfffffffc00f08947 */ /* 0x004fea000383ffff */
[----:B------:R-:W-:Y:S05]  /*9d20*/  BRA `(.L_x_164) ;  /* 0xffffff8800d87947 */ /* 0x000fea000383ffff */
.L_x_47:
[----:B---3--:R-:W-:-:S07]  /*9d30*/  MOV R0, UR4 ;  /* 0x0000000400007c02 */ /* 0x008fce0008000f00 */
.L_x_165:
[----:B-1----:R1:W2:Y:S02]  /*9d40*/  SYNCS.PHASECHK.TRANS64.TRYWAIT P0, [R0+URZ], R3 ;  /* 0x00000003000075a7 */ /* 0x0022a400080011ff */
[----:B--2---:R-:W-:Y:S05]  /*9d50*/  @!P0 NANOSLEEP.SYNCS 0x989680 ;  /* 0x009896800000895d */ /* 0x004fea0003900000 */
[----:B------:R-:W2:Y:S02]  /*9d60*/  @!P0 SYNCS.PHASECHK.TRANS64 P0, [R0+URZ], R3 ;  /* 0x00000003000085a7 */ /* 0x000ea400080010ff */
[----:B--2---:R-:W-:Y:S05]  /*9d70*/  @!P0 BRA `(.L_x_165) ;  /* 0xfffffffc00f08947 */ /* 0x004fea000383ffff */
[----:B------:R-:W-:Y:S05]  /*9d80*/  BRA `(.L_x_166) ;  /* 0xffffff8800e47947 */ /* 0x000fea000383ffff */
.L_x_48:
[----:B---3--:R-:W-:-:S07]  /*9d90*/  MOV R0, UR4 ;  /* 0x0000000400007c02 */ /* 0x008fce0008000f00 */
.L_x_167:
[----:B-1----:R1:W2:Y:S02]  /*9da0*/  SYNCS.PHASECHK.TRANS64.TRYWAIT P0, [R0+URZ], R3 ;  /* 0x00000003000075a7 */ /* 0x0022a400080011ff */
[----:B--2---:R-:W-:Y:S05]  /*9db0*/  @!P0 NANOSLEEP.SYNCS 0x989680 ;  /* 0x009896800000895d */ /* 0x004fea0003900000 */
[----:B------:R-:W2:Y:S02]  /*9dc0*/  @!P0 SYNCS.PHASECHK.TRANS64 P0, [R0+URZ], R3 ;  /* 0x00000003000085a7 */ /* 0x000ea400080010ff */
[----:B--2---:R-:W-:Y:S05]  /*9dd0*/  @!P0 BRA `(.L_x_167) ;  /* 0xfffffffc00f08947 */ /* 0x004fea000383ffff */
[----:B------:R-:W-:Y:S05]  /*9de0*/  BRA `(.L_x_168) ;  /* 0xffffff8800f07947 */ /* 0x000fea000383ffff */
.L_x_49:
[----:B---3--:R-:W-:-:S07]  /*9df0*/  MOV R0, UR4 ;  /* 0x0000000400007c02 */ /* 0x008fce0008000f00 */
.L_x_169:
[----:B-1----:R1:W2:Y:S02]  /*9e00*/  SYNCS.PHASECHK.TRANS64.TRYWAIT P0, [R0+URZ], R3 ;  /* 0x00000003000075a7 */ /* 0x0022a400080011ff */
[----:B--2---:R-:W-:Y:S05]  /*9e10*/  @!P0 NANOSLEEP.SYNCS 0x989680 ;  /* 0x009896800000895d */ /* 0x004fea0003900000 */
[----:B------:R-:W2:Y:S02]  /*9e20*/  @!P0 SYNCS.PHASECHK.TRANS64 P0, [R0+URZ], R3 ;  /* 0x00000003000085a7 */ /* 0x000ea400080010ff */
[----:B--2---:R-:W-:Y:S05]  /*9e30*/  @!P0 BRA `(.L_x_169) ;  /* 0xfffffffc00f08947 */ /* 0x004fea000383ffff */
[----:B------:R-:W-:Y:S05]  /*9e40*/  BRA `(.L_x_170) ;  /* 0xffffff8800fc7947 */ /* 0x000fea000383ffff */
.L_x_52:
[----:B-1----:R1:W2:Y:S02]  /*9e50*/  SYNCS.PHASECHK.TRANS64.TRYWAIT P0, [R0+URZ+0x130], R4 ;  /* 0x00013004000075a7 */ /* 0x0022a400080011ff */
[----:B--2---:R-:W-:Y:S05]  /*9e60*/  @!P0 NANOSLEEP.SYNCS 0x989680 ;  /* 0x009896800000895d */ /* 0x004fea0003900000 */
[----:B------:R-:W2:Y:S02]  /*9e70*/  @!P0 SYNCS.PHASECHK.TRANS64 P0, [R0+URZ+0x130], R4 ;  /* 0x00013004000085a7 */ /* 0x000ea400080010ff */
[----:B--2---:R-:W-:Y:S05]  /*9e80*/  @!P0 BRA `(.L_x_52) ;  /* 0xfffffffc00f08947 */ /* 0x004fea000383ffff */
[----:B------:R-:W-:Y:S05]  /*9e90*/  BRA `(.L_x_171) ;  /* 0xffffff8c005c7947 */ /* 0x000fea000383ffff */
.L_x_53:
[----:B------:R-:W-:-:S07]  /*9ea0*/  MOV R0, UR5 ;  /* 0x0000000500007c02 */ /* 0x000fce0008000f00 */
.L_x_172:
[----:B-1----:R1:W2:Y:S02]  /*9eb0*/  SYNCS.PHASECHK.TRANS64.TRYWAIT P0, [R0+URZ+0xe0], R5 ;  /* 0x0000e005000075a7 */ /* 0x0022a400080011ff */
[----:B--2---:R-:W-:Y:S05]  /*9ec0*/  @!P0 NANOSLEEP.SYNCS 0x989680 ;  /* 0x009896800000895d */ /* 0x004fea0003900000 */
[----:B------:R-:W2:Y:S02]  /*9ed0*/  @!P0 SYNCS.PHASECHK.TRANS64 P0, [R0+URZ+0xe0], R5 ;  /* 0x0000e005000085a7 */ /* 0x000ea400080010ff */
[----:B--2---:R-:W-:Y:S05]  /*9ee0*/  @!P0 BRA `(.L_x_172) ;  /* 0xfffffffc00f08947 */ /* 0x004fea000383ffff */
[----:B------:R-:W-:Y:S05]  /*9ef0*/  BRA `(.L_x_173) ;  /* 0xffffff8c006c7947 */ /* 0x000fea000383ffff */
.L_x_54:
[----:B-1----:R1:W2:Y:S02]  /*9f00*/  SYNCS.PHASECHK.TRANS64.TRYWAIT P1, [R0+URZ+0xd0], R4 ;  /* 0x0000d004000075a7 */ /* 0x0022a400080211ff */
[----:B--2---:R-:W-:Y:S05]  /*9f10*/  @!P1 NANOSLEEP.SYNCS 0x989680 ;  /* 0x009896800000995d */ /* 0x004fea0003900000 */
[----:B------:R-:W2:Y:S02]  /*9f20*/  @!P1 SYNCS.PHASECHK.TRANS64 P1, [R0+URZ+0xd0], R4 ;  /* 0x0000d004000095a7 */ /* 0x000ea400080210ff */
[----:B--2---:R-:W-:Y:S05]  /*9f30*/  @!P1 BRA `(.L_x_54) ;  /* 0xfffffffc00f09947 */ /* 0x004fea000383ffff */
[----:B------:R-:W-:Y:S05]  /*9f40*/  BRA `(.L_x_174) ;  /* 0xffffff8c009c7947 */ /* 0x000fea000383ffff */
.L_x_57:
[----:B------:R-:W-:-:S07]  /*9f50*/  MOV R0, UR5 ;  /* 0x0000000500007c02 */ /* 0x000fce0008000f00 */
.L_x_175:
[----:B-1----:R1:W2:Y:S02]  /*9f60*/  SYNCS.PHASECHK.TRANS64.TRYWAIT P0, [R0+URZ+0xe0], R2 ;  /* 0x0000e002000075a7 */ /* 0x0022a400080011ff */
[----:B--2---:R-:W-:Y:S05]  /*9f70*/  @!P0 NANOSLEEP.SYNCS 0x989680 ;  /* 0x009896800000895d */ /* 0x004fea0003900000 */
[----:B------:R-:W2:Y:S02]  /*9f80*/  @!P0 SYNCS.PHASECHK.TRANS64 P0, [R0+URZ+0xe0], R2 ;  /* 0x0000e002000085a7 */ /* 0x000ea400080010ff */
[----:B--2---:R-:W-:Y:S05]  /*9f90*/  @!P0 BRA `(.L_x_175) ;  /* 0xfffffffc00f08947 */ /* 0x004fea000383ffff */
[----:B------:R-:W-:Y:S05]  /*9fa0*/  BRA `(.L_x_56) ;  /* 0xffffff8c00f07947 */ /* 0x000fea000383ffff */
.L_x_66:
[----:B-1----:R-:W-:-:S04]  /*9fb0*/  MOV R4, UR6 ;  /* 0x0000000600047c02 */ /* 0x002fc80008000f00 */
[----:B------:R1:W2:Y:S03]  /*9fc0*/  SYNCS.PHASECHK.TRANS64.TRYWAIT P0, [R4+URZ+0x8], R5 ;  /* 0x00000805040075a7 */ /* 0x0002a600080011ff */
[----:B--2---:R-:W-:Y:S05]  /*9fd0*/  @!P0 NANOSLEEP.SYNCS 0x989680 ;  /* 0x009896800000895d */ /* 0x004fea0003900000 */
[----:B------:R-:W2:Y:S02]  /*9fe0*/  @!P0 SYNCS.PHASECHK.TRANS64 P0, [R4+URZ+0x8], R5 ;  /* 0x00000805040085a7 */ /* 0x000ea400080010ff */
[----:B--2---:R-:W-:Y:S05]  /*9ff0*/  @!P0 BRA `(.L_x_66) ;  /* 0xfffffffc00ec8947 */ /* 0x004fea000383ffff */
[----:B------:R-:W-:Y:S05]  /*a000*/  BRA `(.L_x_65) ;  /* 0xffffff9000a47947 */ /* 0x000fea000383ffff */
.L_x_68:
[----:B------:R-:W-:Y:S01]  /*a010*/  BSSY B0, `(.L_x_176) ;  /* 0x0000006000007945 */ /* 0x000fe20003800000 */
[----:B------:R-:W-:-:S07]  /*a020*/  MOV R15, 0xffffffff ;  /* 0xffffffff000f7802 */ /* 0x000fce0000000f00 */
[----:B-1---5:R-:W-:Y:S05]  /*a030*/  WARPSYNC.COLLECTIVE R15, `(.L_x_177) ;  /* 0x000000000f0c7348 */ /* 0x022fea0003c00000 */
[----:B------:R-:W-:Y:S02]  /*a040*/  ELECT P6, UR79, PT ;  /* 0x00000000004f782f */ /* 0x000fe400038c0000 */
[----:B------:R-:W-:Y:S01]  /*a050*/  MOV R14, UR79 ;  /* 0x0000004f000e7c02 */ /* 0x000fe20008000f00 */
[----:B-1---5:R-:W-:Y:S10]  /*a060*/  ENDCOLLECTIVE ;  /* 0x000000000000791b */ /* 0x022ff40003800000 */
.L_x_177:
[----:B------:R-:W-:Y:S05]  /*a070*/  BSYNC B0 ;  /* 0x0000000000007941 */ /* 0x000fea0003800000 */
.L_x_176:
[----:B------:R-:W-:Y:S05]  /*a080*/  BRA `(.L_x_178) ;  /* 0xffffff9000d47947 */ /* 0x000fea000383ffff */
.L_x_70:
[----:B-1----:R-:W-:-:S04]  /*a090*/  MOV R2, UR6 ;  /* 0x0000000600027c02 */ /* 0x002fc80008000f00 */
[----:B------:R1:W2:Y:S03]  /*a0a0*/  SYNCS.PHASECHK.TRANS64.TRYWAIT P0, [R2+URZ+0x8], R3 ;  /* 0x00000803020075a7 */ /* 0x0002a600080011ff */
[----:B--2---:R-:W-:Y:S05]  /*a0b0*/  @!P0 NANOSLEEP.SYNCS 0x989680 ;  /* 0x009896800000895d */ /* 0x004fea0003900000 */
[----:B------:R-:W2:Y:S02]  /*a0c0*/  @!P0 SYNCS.PHASECHK.TRANS64 P0, [R2+URZ+0x8], R3 ;  /* 0x00000803020085a7 */ /* 0x000ea400080010ff */
[----:B--2---:R-:W-:Y:S05]  /*a0d0*/  @!P0 BRA `(.L_x_70) ;  /* 0xfffffffc00ec8947 */ /* 0x004fea000383ffff */
[----:B------:R-:W-:Y:S05]  /*a0e0*/  BRA `(.L_x_69) ;  /* 0xffffff9000d87947 */ /* 0x000fea000383ffff */
.L_x_71:
[----:B-1----:R1:W2:Y:S02]  /*a0f0*/  SYNCS.PHASECHK.TRANS64.TRYWAIT P0, [R0+URZ+0xd0], R4 ;  /* 0x0000d004000075a7 */ /* 0x0022a400080011ff */
[----:B--2---:R-:W-:Y:S05]  /*a100*/  @!P0 NANOSLEEP.SYNCS 0x989680 ;  /* 0x009896800000895d */ /* 0x004fea0003900000 */
[----:B------:R-:W2:Y:S02]  /*a110*/  @!P0 SYNCS.PHASECHK.TRANS64 P0, [R0+URZ+0xd0], R4 ;  /* 0x0000d004000085a7 */ /* 0x000ea400080010ff */
[----:B--2---:R-:W-:Y:S05]  /*a120*/  @!P0 BRA `(.L_x_71) ;  /* 0xfffffffc00f08947 */ /* 0x004fea000383ffff */
[----:B------:R-:W-:Y:S05]  /*a130*/  BRA `(.L_x_179) ;  /* 0xffffff9400c47947 */ /* 0x000fea000383ffff */
.L_x_73:
[----:B------:R-:W-:-:S07]  /*a140*/  MOV R0, UR9 ;  /* 0x0000000900007c02 */ /* 0x000fce0008000f00 */
.L_x_180:
[----:B-1----:R1:W2:Y:S02]  /*a150*/  SYNCS.PHASECHK.TRANS64.TRYWAIT P0, [R0+URZ+0x110], R4 ;  /* 0x00011004000075a7 */ /* 0x0022a400080011ff */
[----:B--2---:R-:W-:Y:S05]  /*a160*/  @!P0 NANOSLEEP.SYNCS 0x989680 ;  /* 0x009896800000895d */ /* 0x004fea0003900000 */
[----:B------:R-:W2:Y:S02]  /*a170*/  @!P0 SYNCS.PHASECHK.TRANS64 P0, [R0+URZ+0x110], R4 ;  /* 0x00011004000085a7 */ /* 0x000ea400080010ff */
[----:B--2---:R-:W-:Y:S05]  /*a180*/  @!P0 BRA `(.L_x_180) ;  /* 0xfffffffc00f08947 */ /* 0x004fea000383ffff */
[----:B------:R-:W-:Y:S05]  /*a190*/  BRA `(.L_x_181) ;  /* 0xffffff9800107947 */ /* 0x000fea000383ffff */
.L_x_76:
[----:B------:R-:W-:Y:S07]  /*a1a0*/  MOV R0, UR8 ;  /* 0x0000000800007c02 */ /* 0x000fee0008000f00 */
.L_x_182:
[----:B-1----:R1:W2:Y:S02]  /*a1b0*/  SYNCS.PHASECHK.TRANS64.TRYWAIT P0, [R0+URZ], R4 ;  /* 0x00000004000075a7 */ /* 0x0022a400080011ff */
[----:B--2---:R-:W-:Y:S05]  /*a1c0*/  @!P0 NANOSLEEP.SYNCS 0x989680 ;  /* 0x009896800000895d */ /* 0x004fea0003900000 */
[----:B------:R-:W2:Y:S02]  /*a1d0*/  @!P0 SYNCS.PHASECHK.TRANS64 P0, [R0+URZ], R4 ;  /* 0x00000004000085a7 */ /* 0x000ea400080010ff */
[----:B--2---:R-:W-:Y:S05]  /*a1e0*/  @!P0 BRA `(.L_x_182) ;  /* 0xfffffffc00f08947 */ /* 0x004fea000383ffff */
[----:B------:R-:W-:Y:S05]  /*a1f0*/  BRA `(.L_x_75) ;  /* 0xffffff9800247947 */ /* 0x000fea000383ffff */
.L_x_80:
[----:B-1----:R-:W-:-:S07]  /*a200*/  MOV R0, UR8 ;  /* 0x0000000800007c02 */ /* 0x002fce0008000f00 */
.L_x_183:
[----:B-1----:R1:W2:Y:S02]  /*a210*/  SYNCS.PHASECHK.TRANS64.TRYWAIT P0, [R0+URZ], R2 ;  /* 0x00000002000075a7 */ /* 0x0022a400080011ff */
[----:B--2---:R-:W-:Y:S05]  /*a220*/  @!P0 NANOSLEEP.SYNCS 0x989680 ;  /* 0x009896800000895d */ /* 0x004fea0003900000 */
[----:B------:R-:W2:Y:S02]  /*a230*/  @!P0 SYNCS.PHASECHK.TRANS64 P0, [R0+URZ], R2 ;  /* 0x00000002000085a7 */ /* 0x000ea400080010ff */
[----:B--2---:R-:W-:Y:S05]  /*a240*/  @!P0 BRA `(.L_x_183) ;  /* 0xfffffffc00f08947 */ /* 0x004fea000383ffff */
[----:B------:R-:W-:Y:S05]  /*a250*/  BRA `(.L_x_184) ;  /* 0xffffff9c00187947 */ /* 0x000fea000383ffff */
.L_x_81:
[----:B------:R-:W-:-:S07]  /*a260*/  MOV R0, UR8 ;  /* 0x0000000800007c02 */ /* 0x000fce0008000f00 */
.L_x_185:
[----:B-1----:R1:W2:Y:S02]  /*a270*/  SYNCS.PHASECHK.TRANS64.TRYWAIT P0, [R0+URZ], R3 ;  /* 0x00000003000075a7 */ /* 0x0022a400080011ff */
[----:B--2---:R-:W-:Y:S05]  /*a280*/  @!P0 NANOSLEEP.SYNCS 0x989680 ;  /* 0x009896800000895d */ /* 0x004fea0003900000 */
[----:B------:R-:W2:Y:S02]  /*a290*/  @!P0 SYNCS.PHASECHK.TRANS64 P0, [R0+URZ], R3 ;  /* 0x00000003000085a7 */ /* 0x000ea400080010ff */
[----:B--2---:R-:W-:Y:S05]  /*a2a0*/  @!P0 BRA `(.L_x_185) ;  /* 0xfffffffc00f08947 */ /* 0x004fea000383ffff */
[----:B------:R-:W-:Y:S05]  /*a2b0*/  BRA `(.L_x_186) ;  /* 0xffffff9c00247947 */ /* 0x000fea000383ffff */
.L_x_82:
[----:B------:R-:W-:-:S07]  /*a2c0*/  MOV R0, UR8 ;  /* 0x0000000800007c02 */ /* 0x000fce0008000f00 */
.L_x_187:
[----:B-1----:R1:W2:Y:S02]  /*a2d0*/  SYNCS.PHASECHK.TRANS64.TRYWAIT P0, [R0+URZ], R3 ;  /* 0x00000003000075a7 */ /* 0x0022a400080011ff */
[----:B--2---:R-:W-:Y:S05]  /*a2e0*/  @!P0 NANOSLEEP.SYNCS 0x989680 ;  /* 0x009896800000895d */ /* 0x004fea0003900000 */
[----:B------:R-:W2:Y:S02]  /*a2f0*/  @!P0 SYNCS.PHASECHK.TRANS64 P0, [R0+URZ], R3 ;  /* 0x00000003000085a7 */ /* 0x000ea400080010ff */
[----:B--2---:R-:W-:Y:S05]  /*a300*/  @!P0 BRA `(.L_x_187) ;  /* 0xfffffffc00f08947 */ /* 0x004fea000383ffff */
[----:B------:R-:W-:Y:S05]  /*a310*/  BRA `(.L_x_188) ;  /* 0xffffff9c00307947 */ /* 0x000fea000383ffff */
.L_x_85:
[----:B------:R-:W-:-:S07]  /*a320*/  MOV R0, UR7 ;  /* 0x0000000700007c02 */ /* 0x000fce0008000f00 */
.L_x_189:
[----:B-1----:R1:W2:Y:S02]  /*a330*/  SYNCS.PHASECHK.TRANS64.TRYWAIT P1, [R0+URZ+0x150], R2 ;  /* 0x00015002000075a7 */ /* 0x0022a400080211ff */
[----:B--2---:R-:W-:Y:S05]  /*a340*/  @!P1 NANOSLEEP.SYNCS 0x989680 ;  /* 0x009896800000995d */ /* 0x004fea0003900000 */
[----:B------:R-:W2:Y:S02]  /*a350*/  @!P1 SYNCS.PHASECHK.TRANS64 P1, [R0+URZ+0x150], R2 ;  /* 0x00015002000095a7 */ /* 0x000ea400080210ff */
[----:B--2---:R-:W-:Y:S05]  /*a360*/  @!P1 BRA `(.L_x_189) ;  /* 0xfffffffc00f09947 */ /* 0x004fea000383ffff */
[----:B------:R-:W-:Y:S05]  /*a370*/  BRA `(.L_x_190) ;  /* 0xffffff9c007c7947 */ /* 0x000fea000383ffff */
.L_x_90:
[----:B--2---:R2:W4:Y:S02]  /*a380*/  SYNCS.PHASECHK.TRANS64.TRYWAIT P0, [R0+URZ+0xd0], R2 ;  /* 0x0000d002000075a7 */ /* 0x00452400080011ff */
[----:B----4-:R-:W-:Y:S05]  /*a390*/  @!P0 NANOSLEEP.SYNCS 0x989680 ;  /* 0x009896800000895d */ /* 0x010fea0003900000 */
[----:B------:R-:W4:Y:S02]  /*a3a0*/  @!P0 SYNCS.PHASECHK.TRANS64 P0, [R0+URZ+0xd0], R2 ;  /* 0x0000d002000085a7 */ /* 0x000f2400080010ff */
[----:B----4-:R-:W-:Y:S05]  /*a3b0*/  @!P0 BRA `(.L_x_90) ;  /* 0xfffffffc00f08947 */ /* 0x010fea000383ffff */
[----:B------:R-:W-:Y:S05]  /*a3c0*/  BRA `(.L_x_191) ;  /* 0xffffffa000907947 */ /* 0x000fea000383ffff */
.L_x_93:
[----:B------:R-:W-:Y:S07]  /*a3d0*/  MOV R0, UR7 ;  /* 0x0000000700007c02 */ /* 0x000fee0008000f00 */
.L_x_192:
[----:B--2---:R2:W4:Y:S02]  /*a3e0*/  SYNCS.PHASECHK.TRANS64.TRYWAIT P0, [R0+URZ+0xc8], R2 ;  /* 0x0000c802000075a7 */ /* 0x00452400080011ff */
[----:B----4-:R-:W-:Y:S05]  /*a3f0*/  @!P0 NANOSLEEP.SYNCS 0x989680 ;  /* 0x009896800000895d */ /* 0x010fea0003900000 */
[----:B------:R-:W4:Y:S02]  /*a400*/  @!P0 SYNCS.PHASECHK.TRANS64 P0, [R0+URZ+0xc8], R2 ;  /* 0x0000c802000085a7 */ /* 0x000f2400080010ff */
[----:B----4-:R-:W-:Y:S05]  /*a410*/  @!P0 BRA `(.L_x_192) ;  /* 0xfffffffc00f08947 */ /* 0x010fea000383ffff */
[----:B------:R-:W-:Y:S05]  /*a420*/  BRA `(.L_x_92) ;  /* 0xffffffa400707947 */ /* 0x000fea000383ffff */
.L_x_96:
[----:B------:R-:W-:Y:S07]  /*a430*/  MOV R0, UR7 ;  /* 0x0000000700007c02 */ /* 0x000fee0008000f00 */
.L_x_193:
[----:B-1----:R1:W2:Y:S02]  /*a440*/  SYNCS.PHASECHK.TRANS64.TRYWAIT P0, [R0+URZ+0xa0], R14 ;  /* 0x0000a00e000075a7 */ /* 0x0022a400080011ff */
[----:B--2---:R-:W-:Y:S05]  /*a450*/  @!P0 NANOSLEEP.SYNCS 0x989680 ;  /* 0x009896800000895d */ /* 0x004fea0003900000 */
[----:B------:R-:W2:Y:S02]  /*a460*/  @!P0 SYNCS.PHASECHK.TRANS64 P0, [R0+URZ+0xa0], R14 ;  /* 0x0000a00e000085a7 */ /* 0x000ea400080010ff */
[----:B--2---:R-:W-:Y:S05]  /*a470*/  @!P0 BRA `(.L_x_193) ;  /* 0xfffffffc00f08947 */ /* 0x004fea000383ffff */
[----:B------:R-:W-:Y:S05]  /*a480*/  BRA `(.L_x_194) ;  /* 0xffffffa400e87947 */ /* 0x000fea000383ffff */
.L_x_97:
[----:B------:R-:W-:Y:S07]  /*a490*/  MOV R0, UR7 ;  /* 0x0000000700007c02 */ /* 0x000fee0008000f00 */
.L_x_195:
[----:B-1----:R1:W2:Y:S02]  /*a4a0*/  SYNCS.PHASECHK.TRANS64.TRYWAIT P0, [R0+URZ+0xa8], R14 ;  /* 0x0000a80e000075a7 */ /* 0x0022a400080011ff */
[----:B--2---:R-:W-:Y:S05]  /*a4b0*/  @!P0 NANOSLEEP.SYNCS 0x989680 ;  /* 0x009896800000895d */ /* 0x004fea0003900000 */
[----:B------:R-:W2:Y:S02]  /*a4c0*/  @!P0 SYNCS.PHASECHK.TRANS64 P0, [R0+URZ+0xa8], R14 ;  /* 0x0000a80e000085a7 */ /* 0x000ea400080010ff */
[----:B--2---:R-:W-:Y:S05]  /*a4d0*/  @!P0 BRA `(.L_x_195) ;  /* 0xfffffffc00f08947 */ /* 0x004fea000383ffff */
[----:B------:R-:W-:Y:S05]  /*a4e0*/  BRA `(.L_x_196) ;  /* 0xffffffa800407947 */ /* 0x000fea000383ffff */
.L_x_98:
[----:B------:R-:W-:Y:S07]  /*a4f0*/  MOV R0, UR7 ;  /* 0x0000000700007c02 */ /* 0x000fee0008000f00 */
.L_x_197:
[----:B-1----:R1:W2:Y:S02]  /*a500*/  SYNCS.PHASECHK.TRANS64.TRYWAIT P0, [R0+URZ+0xb0], R14 ;  /* 0x0000b00e000075a7 */ /* 0x0022a400080011ff */
[----:B--2---:R-:W-:Y:S05]  /*a510*/  @!P0 NANOSLEEP.SYNCS 0x989680 ;  /* 0x009896800000895d */ /* 0x004fea0003900000 */
[----:B------:R-:W2:Y:S02]  /*a520*/  @!P0 SYNCS.PHASECHK.TRANS64 P0, [R0+URZ+0xb0], R14 ;  /* 0x0000b00e000085a7 */ /* 0x000ea400080010ff */
[----:B--2---:R-:W-:Y:S05]  /*a530*/  @!P0 BRA `(.L_x_197) ;  /* 0xfffffffc00f08947 */ /* 0x004fea000383ffff */
[----:B------:R-:W-:Y:S05]  /*a540*/  BRA `(.L_x_198) ;  /* 0xffffffa8009c7947 */ /* 0x000fea000383ffff */
.L_x_99:
[----:B------:R-:W-:Y:S07]  /*a550*/  MOV R0, UR7 ;  /* 0x0000000700007c02 */ /* 0x000fee0008000f00 */
.L_x_199:
[----:B-1----:R1:W2:Y:S02]  /*a560*/  SYNCS.PHASECHK.TRANS64.TRYWAIT P0, [R0+URZ+0xb8], R14 ;  /* 0x0000b80e000075a7 */ /* 0x0022a400080011ff */
[----:B--2---:R-:W-:Y:S05]  /*a570*/  @!P0 NANOSLEEP.SYNCS 0x989680 ;  /* 0x009896800000895d */ /* 0x004fea0003900000 */
[----:B------:R-:W2:Y:S02]  /*a580*/  @!P0 SYNCS.PHASECHK.TRANS64 P0, [R0+URZ+0xb8], R14 ;  /* 0x0000b80e000085a7 */ /* 0x000ea400080010ff */
[----:B--2---:R-:W-:Y:S05]  /*a590*/  @!P0 BRA `(.L_x_199) ;  /* 0xfffffffc00f08947 */ /* 0x004fea000383ffff */
[----:B------:R-:W-:Y:S05]  /*a5a0*/  BRA `(.L_x_200) ;  /* 0xffffffac003c7947 */ /* 0x000fea000383ffff */
.L_x_101:
[----:B------:R-:W-:-:S07]  /*a5b0*/  MOV R0, UR7 ;  /* 0x0000000700007c02 */ /* 0x000fce0008000f00 */
.L_x_201:
[----:B-1----:R1:W4:Y:S02]  /*a5c0*/  SYNCS.PHASECHK.TRANS64.TRYWAIT P0, [R0+URZ+0xa0], R2 ;  /* 0x0000a002000075a7 */ /* 0x00232400080011ff */
[----:B----4-:R-:W-:Y:S05]  /*a5d0*/  @!P0 NANOSLEEP.SYNCS 0x989680 ;  /* 0x009896800000895d */ /* 0x010fea0003900000 */
[----:B------:R-:W4:Y:S02]  /*a5e0*/  @!P0 SYNCS.PHASECHK.TRANS64 P0, [R0+URZ+0xa0], R2 ;  /* 0x0000a002000085a7 */ /* 0x000f2400080010ff */
[----:B----4-:R-:W-:Y:S05]  /*a5f0*/  @!P0 BRA `(.L_x_201) ;  /* 0xfffffffc00f08947 */ /* 0x010fea000383ffff */
[----:B------:R-:W-:Y:S05]  /*a600*/  BRA `(.L_x_202) ;  /* 0xffffffac00c47947 */ /* 0x000fea000383ffff */
.L_x_102:
[----:B-1----:R-:W-:-:S07]  /*a610*/  MOV R0, UR7 ;  /* 0x0000000700007c02 */ /* 0x002fce0008000f00 */
.L_x_203:
[----:B-1----:R1:W4:Y:S02]  /*a620*/  SYNCS.PHASECHK.TRANS64.TRYWAIT P0, [R0+URZ+0xa8], R2 ;  /* 0x0000a802000075a7 */ /* 0x00232400080011ff */
[----:B----4-:R-:W-:Y:S05]  /*a630*/  @!P0 NANOSLEEP.SYNCS 0x989680 ;  /* 0x009896800000895d */ /* 0x010fea0003900000 */
[----:B------:R-:W4:Y:S02]  /*a640*/  @!P0 SYNCS.PHASECHK.TRANS64 P0, [R0+URZ+0xa8], R2 ;  /* 0x0000a802000085a7 */ /* 0x000f2400080010ff */
[----:B----4-:R-:W-:Y:S05]  /*a650*/  @!P0 BRA `(.L_x_203) ;  /* 0xfffffffc00f08947 */ /* 0x010fea000383ffff */
[----:B------:R-:W-:Y:S05]  /*a660*/  BRA `(.L_x_204) ;  /* 0xffffffac00b47947 */ /* 0x000fea000383ffff */
.L_x_103:
[----:B-1----:R-:W-:-:S07]  /*a670*/  MOV R0, UR7 ;  /* 0x0000000700007c02 */ /* 0x002fce0008000f00 */
.L_x_205:
[----:B-1----:R1:W4:Y:S02]  /*a680*/  SYNCS.PHASECHK.TRANS64.TRYWAIT P0, [R0+URZ+0xb0], R2 ;  /* 0x0000b002000075a7 */ /* 0x00232400080011ff */
[----:B----4-:R-:W-:Y:S05]  /*a690*/  @!P0 NANOSLEEP.SYNCS 0x989680 ;  /* 0x009896800000895d */ /* 0x010fea0003900000 */
[----:B------:R-:W4:Y:S02]  /*a6a0*/  @!P0 SYNCS.PHASECHK.TRANS64 P0, [R0+URZ+0xb0], R2 ;  /* 0x0000b002000085a7 */ /* 0x000f2400080010ff */
[----:B----4-:R-:W-:Y:S05]  /*a6b0*/  @!P0 BRA `(.L_x_205) ;  /* 0xfffffffc00f08947 */ /* 0x010fea000383ffff */
[----:B------:R-:W-:Y:S05]  /*a6c0*/  BRA `(.L_x_206) ;  /* 0xffffffac00a47947 */ /* 0x000fea000383ffff */
.L_x_105:
[----:B--2---:R2:W3:Y:S02]  /*a6d0*/  SYNCS.PHASECHK.TRANS64.TRYWAIT P0, [R0+URZ+0xd0], R2 ;  /* 0x0000d002000075a7 */ /* 0x0044e400080011ff */
[----:B---3--:R-:W-:Y:S05]  /*a6e0*/  @!P0 NANOSLEEP.SYNCS 0x989680 ;  /* 0x009896800000895d */ /* 0x008fea0003900000 */
[----:B------:R-:W3:Y:S02]  /*a6f0*/  @!P0 SYNCS.PHASECHK.TRANS64 P0, [R0+URZ+0xd0], R2 ;  /* 0x0000d002000085a7 */ /* 0x000ee400080010ff */
[----:B---3--:R-:W-:Y:S05]  /*a700*/  @!P0 BRA `(.L_x_105) ;  /* 0xfffffffc00f08947 */ /* 0x008fea000383ffff */
[----:B------:R-:W-:Y:S05]  /*a710*/  BRA `(.L_x_207) ;  /* 0xffffffb000807947 */ /* 0x000fea000383ffff */
.L_x_116:
[----:B-1----:R-:W-:Y:S04]  /*a720*/  MOV R2, UR48 ;  /* 0x0000003000027c02 */ /* 0x002fe80008000f00 */
[----:B------:R1:W3:Y:S03]  /*a730*/  SYNCS.PHASECHK.TRANS64.TRYWAIT P1, [R2+URZ+0x80], R3 ;  /* 0x00008003020075a7 */ /* 0x0002e600080211ff */
[----:B---3--:R-:W-:Y:S05]  /*a740*/  @!P1 NANOSLEEP.SYNCS 0x989680 ;  /* 0x009896800000995d */ /* 0x008fea0003900000 */
[----:B------:R-:W3:Y:S02]  /*a750*/  @!P1 SYNCS.PHASECHK.TRANS64 P1, [R2+URZ+0x80], R3 ;  /* 0x00008003020095a7 */ /* 0x000ee400080210ff */
[----:B---3--:R-:W-:Y:S05]  /*a760*/  @!P1 BRA `(.L_x_116) ;  /* 0xfffffffc00ec9947 */ /* 0x008fea000383ffff */
[----:B------:R-:W-:Y:S05]  /*a770*/  BRA `(.L_x_115) ;  /* 0xffffffbc008c7947 */ /* 0x000fea000383ffff */
.L_x_118:
[----:B-1----:R1:W4:Y:S02]  /*a780*/  SYNCS.PHASECHK.TRANS64.TRYWAIT P0, [R112+URZ+0xf0], R0 ;  /* 0x0000f000700075a7 */ /* 0x00232400080011ff */
[----:B----4-:R-:W-:Y:S05]  /*a790*/  @!P0 NANOSLEEP.SYNCS 0x989680 ;  /* 0x009896800000895d */ /* 0x010fea0003900000 */
[----:B------:R-:W4:Y:S02]  /*a7a0*/  @!P0 SYNCS.PHASECHK.TRANS64 P0, [R112+URZ+0xf0], R0 ;  /* 0x0000f000700085a7 */ /* 0x000f2400080010ff */
[----:B----4-:R-:W-:Y:S05]  /*a7b0*/  @!P0 BRA `(.L_x_118) ;  /* 0xfffffffc00f08947 */ /* 0x010fea000383ffff */
[----:B------:R-:W-:Y:S05]  /*a7c0*/  BRA `(.L_x_117) ;  /* 0xffffffbc00b47947 */ /* 0x000fea000383ffff */
.L_x_127:
[----:B--2---:R2:W4:Y:S02]  /*a7d0*/  SYNCS.PHASECHK.TRANS64.TRYWAIT P0, [R2+URZ+0x80], R0 ;  /* 0x00008000020075a7 */ /* 0x00452400080011ff */
[----:B----4-:R-:W-:Y:S05]  /*a7e0*/  @!P0 NANOSLEEP.SYNCS 0x989680 ;  /* 0x009896800000895d */ /* 0x010fea0003900000 */
[----:B------:R-:W4:Y:S02]  /*a7f0*/  @!P0 SYNCS.PHASECHK.TRANS64 P0, [R2+URZ+0x80], R0 ;  /* 0x00008000020085a7 */ /* 0x000f2400080010ff */
[----:B----4-:R-:W-:Y:S05]  /*a800*/  @!P0 BRA `(.L_x_127) ;  /* 0xfffffffc00f08947 */ /* 0x010fea000383ffff */
[----:B------:R-:W-:Y:S05]  /*a810*/  BRA `(.L_x_126) ;  /* 0xffffffc800a07947 */ /* 0x000fea000383ffff */
.L_x_135:
[----:B--2---:R2:W4:Y:S02]  /*a820*/  SYNCS.PHASECHK.TRANS64.TRYWAIT P0, [R0+URZ+0x80], R6 ;  /* 0x00008006000075a7 */ /* 0x00452400080011ff */
[----:B----4-:R-:W-:Y:S05]  /*a830*/  @!P0 NANOSLEEP.SYNCS 0x989680 ;  /* 0x009896800000895d */ /* 0x010fea0003900000 */
[----:B------:R-:W4:Y:S02]  /*a840*/  @!P0 SYNCS.PHASECHK.TRANS64 P0, [R0+URZ+0x80], R6 ;  /* 0x00008006000085a7 */ /* 0x000f2400080010ff */
[----:B----4-:R-:W-:Y:S05]  /*a850*/  @!P0 BRA `(.L_x_135) ;  /* 0xfffffffc00f08947 */ /* 0x010fea000383ffff */
[----:B------:R-:W-:Y:S05]  /*a860*/  BRA `(.L_x_134) ;  /* 0xffffffd400b47947 */ /* 0x000fea000383ffff */
.L_x_143:
[----:B--2---:R2:W4:Y:S02]  /*a870*/  SYNCS.PHASECHK.TRANS64.TRYWAIT P0, [R0+URZ+0x80], R5 ;  /* 0x00008005000075a7 */ /* 0x00452400080011ff */
[----:B----4-:R-:W-:Y:S05]  /*a880*/  @!P0 NANOSLEEP.SYNCS 0x989680 ;  /* 0x009896800000895d */ /* 0x010fea0003900000 */
[----:B------:R-:W4:Y:S02]  /*a890*/  @!P0 SYNCS.PHASECHK.TRANS64 P0, [R0+URZ+0x80], R5 ;  /* 0x00008005000085a7 */ /* 0x000f2400080010ff */
[----:B----4-:R-:W-:Y:S05]  /*a8a0*/  @!P0 BRA `(.L_x_143) ;  /* 0xfffffffc00f08947 */ /* 0x010fea000383ffff */
[----:B------:R-:W-:Y:S05]  /*a8b0*/  BRA `(.L_x_142) ;  /* 0xffffffe000c87947 */ /* 0x000fea000383ffff */
        .weak           $__internal_0_$__cuda_sm10x_tcgen05_guardrail_trap_col_being_dealloced_not_returned_by_alloc
        .type           $__internal_0_$__cuda_sm10x_tcgen05_guardrail_trap_col_being_dealloced_not_returned_by_alloc,@function
        .size           $__internal_0_$__cuda_sm10x_tcgen05_guardrail_trap_col_being_dealloced_not_returned_by_alloc,($__internal_1_$__cuda_sm10x_tcgen05_guardrail_trap_phase_invalid_during_alloc - $__internal_0_$__cuda_sm10x_tcgen05_guardrail_trap_col_being_dealloced_not_returned_by_alloc)
$__internal_0_$__cuda_sm10x_tcgen05_guardrail_trap_col_being_dealloced_not_returned_by_alloc:
[----:B------:R-:W-:Y:S05]  /*a8c0*/  BPT.TRAP 0x1 ;  /* 0x000000040000795c */ /* 0x000fea0000300000 */
[----:B------:R-:W-:-:S04]  /*a8d0*/  HFMA2 R3, -RZ, RZ, 0, 0 ;  /* 0x00000000ff037431 */ /* 0x000fc800000001ff */
[----:B------:R-:W-:Y:S05]  /*a8e0*/  RET.REL.NODEC R2 `(_ZN7cutlass13device_kernelINS_4gemm6kernel13GemmUniversalIN4cute5tupleIJiiiiEEENS1_10collective13CollectiveMmaINS1_35MainloopSm100TmaUmmaWarpSpecializedILi8ELi2ELi4ENS5_IJNS4_1CILi2EEENSA_ILi1EEESC_EEEEENS5_IJNSA_ILi128EEENSA_ILi256EEENSA_ILi64EEEEEENS_6half_tENS5_IJlSC_lEEESJ_SK_NS4_8TiledMMAINS4_8MMA_AtomIJNS4_26SM100_MMA_F16BF16_2x1SM_SSISJ_SJ_fLi128ELi256ELNS4_4UMMA5MajorE0ELSP_0ELNSO_7ScaleInE0ELSQ_0EEEEEENS4_6LayoutINS5_IJSC_SC_SC_EEENS5_IJNSA_ILi0EEESV_SV_EEEEENS5_IJNS4_10UnderscoreESY_SY_EEEEENS4_18SM100_TMA_2SM_LOADENS4_14ComposedLayoutINS4_7SwizzleILi3ELi4ELi3EEENS4_18smem_ptr_flag_bitsILi16EEENST_INS5_IJNSA_ILi8EEESH_EEENS5_IJSH_SC_EEEEEEEvNS4_8identityES11_S1B_vS1C_EENS_8epilogue10collective18CollectiveEpilogueINS1E_23Sm100TmaWarpSpecializedILi4ELi2ELi32ELb1ELb0EEEJNS5_IJSH_SG_SH_EEENS5_IJNST_ISH_SC_EENST_INS5_IJNSA_ILi32EEESB_EEENS5_IJSC_SF_EEEEEEEESJ_SK_SJ_SK_NS1E_6fusion15FusionCallbacksIS1I_NS1Q_17LinearCombinationISJ_fSJ_fLNS_15FloatRoundStyleE2EEES1J_S1P_JEEENS4_5SM1004TMEM4LOAD26SM100_TMEM_LOAD_32dp32b32xENS4_13SM90_TMA_LOADENS12_INS13_ILi2ELi4ELi3EEES16_NST_INS5_IJS17_S1L_EEENS5_IJS1L_SC_EEEEEEENS4_39AutoVectorizingCopyWithAssumedAlignmentILi128EEENS4_14SM90_TMA_STOREES25_S27_S27_EEEvvEEEEvNT_6ParamsE) ;  /* 0xffffff5402c47950 */ /* 0x000fea0003c3ffff */
        .weak           $__internal_1_$__cuda_sm10x_tcgen05_guardrail_trap_phase_invalid_during_alloc
        .type           $__internal_1_$__cuda_sm10x_tcgen05_guardrail_trap_phase_invalid_during_alloc,@function
        .size           $__internal_1_$__cuda_sm10x_tcgen05_guardrail_trap_phase_invalid_during_alloc,($__internal_2_$__cuda_sm10x_tcgen05_guardrail_trap_unallocated_columns_being_dealloced - $__internal_1_$__cuda_sm10x_tcgen05_guardrail_trap_phase_invalid_during_alloc)
$__internal_1_$__cuda_sm10x_tcgen05_guardrail_trap_phase_invalid_during_alloc:
[----:B------:R-:W-:Y:S05]  /*a8f0*/  BPT.TRAP 0x1 ;  /* 0x000000040000795c */ /* 0x000fea0000300000 */
[----:B------:R-:W-:-:S04]  /*a900*/  MOV R3, 0x0 ;  /* 0x0000000000037802 */ /* 0x000fc80000000f00 */
[----:B------:R-:W-:Y:S05]  /*a910*/  RET.REL.NODEC R2 `(_ZN7cutlass13device_kernelINS_4gemm6kernel13GemmUniversalIN4cute5tupleIJiiiiEEENS1_10collective13CollectiveMmaINS1_35MainloopSm100TmaUmmaWarpSpecializedILi8ELi2ELi4ENS5_IJNS4_1CILi2EEENSA_ILi1EEESC_EEEEENS5_IJNSA_ILi128EEENSA_ILi256EEENSA_ILi64EEEEEENS_6half_tENS5_IJlSC_lEEESJ_SK_NS4_8TiledMMAINS4_8MMA_AtomIJNS4_26SM100_MMA_F16BF16_2x1SM_SSISJ_SJ_fLi128ELi256ELNS4_4UMMA5MajorE0ELSP_0ELNSO_7ScaleInE0ELSQ_0EEEEEENS4_6LayoutINS5_IJSC_SC_SC_EEENS5_IJNSA_ILi0EEESV_SV_EEEEENS5_IJNS4_10UnderscoreESY_SY_EEEEENS4_18SM100_TMA_2SM_LOADENS4_14ComposedLayoutINS4_7SwizzleILi3ELi4ELi3EEENS4_18smem_ptr_flag_bitsILi16EEENST_INS5_IJNSA_ILi8EEESH_EEENS5_IJSH_SC_EEEEEEEvNS4_8identityES11_S1B_vS1C_EENS_8epilogue10collective18CollectiveEpilogueINS1E_23Sm100TmaWarpSpecializedILi4ELi2ELi32ELb1ELb0EEEJNS5_IJSH_SG_SH_EEENS5_IJNST_ISH_SC_EENST_INS5_IJNSA_ILi32EEESB_EEENS5_IJSC_SF_EEEEEEEESJ_SK_SJ_SK_NS1E_6fusion15FusionCallbacksIS1I_NS1Q_17LinearCombinationISJ_fSJ_fLNS_15FloatRoundStyleE2EEES1J_S1P_JEEENS4_5SM1004TMEM4LOAD26SM100_TMEM_LOAD_32dp32b32xENS4_13SM90_TMA_LOADENS12_INS13_ILi2ELi4ELi3EEES16_NST_INS5_IJS17_S1L_EEENS5_IJS1L_SC_EEEEEEENS4_39AutoVectorizingCopyWithAssumedAlignmentILi128EEENS4_14SM90_TMA_STOREES25_S27_S27_EEEvvEEEEvNT_6ParamsE) ;  /* 0xffffff5402b87950 */ /* 0x000fea0003c3ffff */
        .weak           $__internal_2_$__cuda_sm10x_tcgen05_guardrail_trap_unallocated_columns_being_dealloced
        .type           $__internal_2_$__cuda_sm10x_tcgen05_guardrail_trap_unallocated_columns_being_dealloced,@function
        .size           $__internal_2_$__cuda_sm10x_tcgen05_guardrail_trap_unallocated_columns_being_dealloced,(.L_x_209 - $__internal_2_$__cuda_sm10x_tcgen05_guardrail_trap_unallocated_columns_being_dealloced)
$__internal_2_$__cuda_sm10x_tcgen05_guardrail_trap_unallocated_columns_being_dealloced:
[----:B------:R-:W-:Y:S05]  /*a920*/  BPT.TRAP 0x1 ;  /* 0x000000040000795c */ /* 0x000fea0000300000 */
[----:B------:R-:W-:-:S04]  /*a930*/  HFMA2 R3, -RZ, RZ, 0, 0 ;  /* 0x00000000ff037431 */ /* 0x000fc800000001ff */
[----:B------:R-:W-:Y:S05]  /*a940*/  RET.REL.NODEC R2 `(_ZN7cutlass13device_kernelINS_4gemm6kernel13GemmUniversalIN4cute5tupleIJiiiiEEENS1_10collective13CollectiveMmaINS1_35MainloopSm100TmaUmmaWarpSpecializedILi8ELi2ELi4ENS5_IJNS4_1CILi2EEENSA_ILi1EEESC_EEEEENS5_IJNSA_ILi128EEENSA_ILi256EEENSA_ILi64EEEEEENS_6half_tENS5_IJlSC_lEEESJ_SK_NS4_8TiledMMAINS4_8MMA_AtomIJNS4_26SM100_MMA_F16BF16_2x1SM_SSISJ_SJ_fLi128ELi256ELNS4_4UMMA5MajorE0ELSP_0ELNSO_7ScaleInE0ELSQ_0EEEEEENS4_6LayoutINS5_IJSC_SC_SC_EEENS5_IJNSA_ILi0EEESV_SV_EEEEENS5_IJNS4_10UnderscoreESY_SY_EEEEENS4_18SM100_TMA_2SM_LOADENS4_14ComposedLayoutINS4_7SwizzleILi3ELi4ELi3EEENS4_18smem_ptr_flag_bitsILi16EEENST_INS5_IJNSA_ILi8EEESH_EEENS5_IJSH_SC_EEEEEEEvNS4_8identityES11_S1B_vS1C_EENS_8epilogue10collective18CollectiveEpilogueINS1E_23Sm100TmaWarpSpecializedILi4ELi2ELi32ELb1ELb0EEEJNS5_IJSH_SG_SH_EEENS5_IJNST_ISH_SC_EENST_INS5_IJNSA_ILi32EEESB_EEENS5_IJSC_SF_EEEEEEEESJ_SK_SJ_SK_NS1E_6fusion15FusionCallbacksIS1I_NS1Q_17LinearCombinationISJ_fSJ_fLNS_15FloatRoundStyleE2EEES1J_S1P_JEEENS4_5SM1004TMEM4LOAD26SM100_TMEM_LOAD_32dp32b32xENS4_13SM90_TMA_LOADENS12_INS13_ILi2ELi4ELi3EEES16_NST_INS5_IJS17_S1L_EEENS5_IJS1L_SC_EEEEEEENS4_39AutoVectorizingCopyWithAssumedAlignmentILi128EEENS4_14SM90_TMA_STOREES25_S27_S27_EEEvvEEEEvNT_6ParamsE) ;  /* 0xffffff5402ac7950 */ /* 0x000fea0003c3ffff */
.L_x_208:
[----:B------:R-:W-:-:S00]  /*a950*/  BRA `(.L_x_208) ;  /* 0xfffffffc00fc7947 */ /* 0x000fc0000383ffff */
[----:B------:R-:W-:-:S00]  /*a960*/  NOP ;  /* 0x0000000000007918 */ /* 0x000fc00000000000 */
        /* <DEDUP_REMOVED lines=9> */
.L_x_209:


//--------------------- .nv.global.init           --------------------------
	.section	.nv.global.init,"aw",@progbits
.nv.global.init:
	.type		$str$27,@object
	.size		$str$27,($str$28 - $str$27)
$str$27:
        /*0000*/ 	.byte	0x28, 0x61, 0x64, 0x64, 0x72, 0x65, 0x73, 0x73, 0x20, 0x26, 0x20, 0x6d, 0x61, 0x73, 0x6b, 0x29
        /*0010*/ 	.byte	0x20, 0x3d, 0x3d, 0x20, 0x30, 0x00
	.type		$str$28,@object
	.size		$str$28,($str$26 - $str$28)
$str$28:
        /*0016*/ 	.byte	0x2f, 0x74, 0x6d, 0x70, 0x2f, 0x63, 0x75, 0x74, 0x6c, 0x61, 0x73, 0x73, 0x5f, 0x73, 0x77, 0x65
        /*0026*/ 	.byte	0x65, 0x70, 0x5f, 0x73, 0x72, 0x63, 0x2f, 0x69, 0x6e, 0x63, 0x6c, 0x75, 0x64, 0x65, 0x2f, 0x63
        /*0036*/ 	.byte	0x75, 0x74, 0x65, 0x2f, 0x70, 0x6f, 0x69, 0x6e, 0x74, 0x65, 0x72, 0x5f, 0x66, 0x6c, 0x61, 0x67
        /*0046*/ 	.byte	0x67, 0x65, 0x64, 0x2e, 0x68, 0x70, 0x70, 0x00
	.type		$str$26,@object
	.size		$str$26,($str$25 - $str$26)
$str$26:
        /*004e*/ 	.byte	0x2f, 0x74, 0x6d, 0x70, 0x2f, 0x63, 0x75, 0x74, 0x6c, 0x61, 0x73, 0x73, 0x5f, 0x73, 0x77, 0x65
        /*005e*/ 	.byte	0x65, 0x70, 0x5f, 0x73, 0x72, 0x63, 0x2f, 0x69, 0x6e, 0x63, 0x6c, 0x75, 0x64, 0x65, 0x2f, 0x63
        /*006e*/ 	.byte	0x75, 0x74, 0x65, 0x2f, 0x61, 0x74, 0x6f, 0x6d, 0x2f, 0x63, 0x6f, 0x70, 0x79, 0x5f, 0x74, 0x72
        /*007e*/ 	.byte	0x61, 0x69, 0x74, 0x73, 0x5f, 0x73, 0x6d, 0x31, 0x30, 0x30, 0x2e, 0x68, 0x70, 0x70, 0x00
	.type		$str$25,@object
	.size		$str$25,(__unnamed_1 - $str$25)
$str$25:
        /*008d*/ 	.byte	0x28, 0x28, 0x75, 0x69, 0x6e, 0x74, 0x33, 0x32, 0x5f, 0x74, 0x28, 0x74, 0x68, 0x72, 0x65, 0x61
        /*009d*/ 	.byte	0x64, 0x49, 0x64, 0x78, 0x2e, 0x78, 0x29, 0x20, 0x2f, 0x20, 0x33, 0x32, 0x29, 0x20, 0x25, 0x20
        /*00ad*/ 	.byte	0x34, 0x29, 0x20, 0x3d, 0x3d, 0x20, 0x28, 0x28, 0x28, 0x74, 0x6d, 0x65, 0x6d, 0x5f, 0x61, 0x64
        /*00bd*/ 	.byte	0x64, 0x72, 0x20, 0x3e, 0x3e, 0x20, 0x31, 0x36, 0x29, 0x20, 0x2f, 0x20, 0x33, 0x32, 0x29, 0x20
        /*00cd*/ 	.byte	0x25, 0x20, 0x34, 0x29, 0x00
	.type		__unnamed_1,@object
	.size		__unnamed_1,(__unnamed_2 - __unnamed_1)
__unnamed_1:
        /*00d2*/ 	.byte	0x61, 0x75, 0x74, 0x6f, 0x20, 0x63, 0x75, 0x74, 0x65, 0x3a, 0x3a, 0x61, 0x73, 0x5f, 0x70, 0x6f
        /* <DEDUP_REMOVED lines=24> */
        /*0262*/ 	.byte	0x39, 0x36, 0x3e, 0x3e, 0x3e, 0x3e, 0x5d, 0x00
	.type		__unnamed_2,@object
	.size		__unnamed_2,(.L_2 - __unnamed_2)
__unnamed_2:
        /* <DEDUP_REMOVED lines=42> */
        /*050a*/ 	.byte	0x3e, 0x3e, 0x5d, 0x00
.L_2:


//--------------------- .nv.shared._ZN7cutlass13device_kernelINS_4gemm6kernel13GemmUniversalIN4cute5tupleIJiiiiEEENS1_10collective13CollectiveMmaINS1_35MainloopSm100TmaUmmaWarpSpecializedILi8ELi2ELi4ENS5_IJNS4_1CILi2EEENSA_ILi1EEESC_EEEEENS5_IJNSA_ILi128EEENSA_ILi256EEENSA_ILi64EEEEEENS_6half_tENS5_IJlSC_lEEESJ_SK_NS4_8TiledMMAINS4_8MMA_AtomIJNS4_26SM100_MMA_F16BF16_2x1SM_SSISJ_SJ_fLi128ELi256ELNS4_4UMMA5MajorE0ELSP_0ELNSO_7ScaleInE0ELSQ_0EEEEEENS4_6LayoutINS5_IJSC_SC_SC_EEENS5_IJNSA_ILi0EEESV_SV_EEEEENS5_IJNS4_10UnderscoreESY_SY_EEEEENS4_18SM100_TMA_2SM_LOADENS4_14ComposedLayoutINS4_7SwizzleILi3ELi4ELi3EEENS4_18smem_ptr_flag_bitsILi16EEENST_INS5_IJNSA_ILi8EEESH_EEENS5_IJSH_SC_EEEEEEEvNS4_8identityES11_S1B_vS1C_EENS_8epilogue10collective18CollectiveEpilogueINS1E_23Sm100TmaWarpSpecializedILi4ELi2ELi32ELb1ELb0EEEJNS5_IJSH_SG_SH_EEENS5_IJNST_ISH_SC_EENST_INS5_IJNSA_ILi32EEESB_EEENS5_IJSC_SF_EEEEEEEESJ_SK_SJ_SK_NS1E_6fusion15FusionCallbacksIS1I_NS1Q_17LinearCombinationISJ_fSJ_fLNS_15FloatRoundStyleE2EEES1J_S1P_JEEENS4_5SM1004TMEM4LOAD26SM100_TMEM_LOAD_32dp32b32xENS4_13SM90_TMA_LOADENS12_INS13_ILi2ELi4ELi3EEES16_NST_INS5_IJS17_S1L_EEENS5_IJS1L_SC_EEEEEEENS4_39AutoVectorizingCopyWithAssumedAlignmentILi128EEENS4_14SM90_TMA_STOREES25_S27_S27_EEEvvEEEEvNT_6ParamsE --------------------------
	.section	.nv.shared._ZN7cutlass13device_kernelINS_4gemm6kernel13GemmUniversalIN4cute5tupleIJiiiiEEENS1_10collective13CollectiveMmaINS1_35MainloopSm100TmaUmmaWarpSpecializedILi8ELi2ELi4ENS5_IJNS4_1CILi2EEENSA_ILi1EEESC_EEEEENS5_IJNSA_ILi128EEENSA_ILi256EEENSA_ILi64EEEEEENS_6half_tENS5_IJlSC_lEEESJ_SK_NS4_8TiledMMAINS4_8MMA_AtomIJNS4_26SM100_MMA_F16BF16_2x1SM_SSISJ_SJ_fLi128ELi256ELNS4_4UMMA5MajorE0ELSP_0ELNSO_7ScaleInE0ELSQ_0EEEEEENS4_6LayoutINS5_IJSC_SC_SC_EEENS5_IJNSA_ILi0EEESV_SV_EEEEENS5_IJNS4_10UnderscoreESY_SY_EEEEENS4_18SM100_TMA_2SM_LOADENS4_14ComposedLayoutINS4_7SwizzleILi3ELi4ELi3EEENS4_18smem_ptr_flag_bitsILi16EEENST_INS5_IJNSA_ILi8EEESH_EEENS5_IJSH_SC_EEEEEEEvNS4_8identityES11_S1B_vS1C_EENS_8epilogue10collective18CollectiveEpilogueINS1E_23Sm100TmaWarpSpecializedILi4ELi2ELi32ELb1ELb0EEEJNS5_IJSH_SG_SH_EEENS5_IJNST_ISH_SC_EENST_INS5_IJNSA_ILi32EEESB_EEENS5_IJSC_SF_EEEEEEEESJ_SK_SJ_SK_NS1E_6fusion15FusionCallbacksIS1I_NS1Q_17LinearCombinationISJ_fSJ_fLNS_15FloatRoundStyleE2EEES1J_S1P_JEEENS4_5SM1004TMEM4LOAD26SM100_TMEM_LOAD_32dp32b32xENS4_13SM90_TMA_LOADENS12_INS13_ILi2ELi4ELi3EEES16_NST_INS5_IJS17_S1L_EEENS5_IJS1L_SC_EEEEEEENS4_39AutoVectorizingCopyWithAssumedAlignmentILi128EEENS4_14SM90_TMA_STOREES25_S27_S27_EEEvvEEEEvNT_6ParamsE,"aw",@nobits
	.sectionflags	@""
	.align	16
	.zero		1024


//--------------------- .nv.shared.reserved.0     --------------------------
	.section	.nv.shared.reserved.0,"aw",@nobits
	.weak		__nv_reservedSMEM_offset_0_alias
	.size		__nv_reservedSMEM_offset_0_alias, 0, 64
	.other		__nv_reservedSMEM_offset_0_alias,@"STO_CUDA_RESERVED_SHARED STV_DEFAULT"
__nv_reservedSMEM_offset_0_alias:
	.zero		0
.nv.shared.reserved.0:
	.zero		64
	.weak		__nv_reservedSMEM_tcgen05_partition
	.type		__nv_reservedSMEM_tcgen05_partition,@object
	.size		__nv_reservedSMEM_tcgen05_partition,(.L_0 - __nv_reservedSMEM_tcgen05_partition)
__nv_reservedSMEM_tcgen05_partition:
	.zero		32
.L_0:


//--------------------- .nv.global                --------------------------
	.section	.nv.global,"aw",@nobits
.nv.global:
	.type		_ZN39_INTERNAL_bc1eba04_4_k_cu_f217bdf3_29754cute1_E,@object
	.size		_ZN39_INTERNAL_bc1eba04_4_k_cu_f217bdf3_29754cute1_E,(_ZN39_INTERNAL_bc1eba04_4_k_cu_f217bdf3_29754cuda3std3__45__cpo6cbeginE - _ZN39_INTERNAL_bc1eba04_4_k_cu_f217bdf3_29754cute1_E)
_ZN39_INTERNAL_bc1eba04_4_k_cu_f217bdf3_29754cute1_E:
	.zero		1
	.type		_ZN39_INTERNAL_bc1eba04_4_k_cu_f217bdf3_29754cuda3std3__45__cpo6cbeginE,@object
	.size		_ZN39_INTERNAL_bc1eba04_4_k_cu_f217bdf3_29754cuda3std3__45__cpo6cbeginE,(_ZN39_INTERNAL_bc1eba04_4_k_cu_f217bdf3_29754cuda3std3__48in_placeE - _ZN39_INTERNAL_bc1eba04_4_k_cu_f217bdf3_29754cuda3std3__45__cpo6cbeginE)
_ZN39_INTERNAL_bc1eba04_4_k_cu_f217bdf3_29754cuda3std3__45__cpo6cbeginE:
	.zero		1
	.type		_ZN39_INTERNAL_bc1eba04_4_k_cu_f217bdf3_29754cuda3std3__48in_placeE,@object
	.size		_ZN39_INTERNAL_bc1eba04_4_k_cu_f217bdf3_29754cuda3std3__48in_placeE,(_ZN39_INTERNAL_bc1eba04_4_k_cu_f217bdf3_29754cuda3std6ranges3__45__cpo9iter_moveE - _ZN39_INTERNAL_bc1eba04_4_k_cu_f217bdf3_29754cuda3std3__48in_placeE)
_ZN39_INTERNAL_bc1eba04_4_k_cu_f217bdf3_29754cuda3std3__48in_placeE:
	.zero		1
	.type		_ZN39_INTERNAL_bc1eba04_4_k_cu_f217bdf3_29754cuda3std6ranges3__45__cpo9iter_moveE,@object
	.size		_ZN39_INTERNAL_bc1eba04_4_k_cu_f217bdf3_29754cuda3std6ranges3__45__cpo9iter_moveE,(_ZN39_INTERNAL_bc1eba04_4_k_cu_f217bdf3_29754cuda3std3__45__cpo5beginE - _ZN39_INTERNAL_bc1eba04_4_k_cu_f217bdf3_29754cuda3std6ranges3__45__cpo9iter_moveE)
_ZN39_INTERNAL_bc1eba04_4_k_cu_f217bdf3_29754cuda3std6ranges3__45__cpo9iter_moveE:
	.zero		1
	.type		_ZN39_INTERNAL_bc1eba04_4_k_cu_f217bdf3_29754cuda3std3__45__cpo5beginE,@object
	.size		_ZN39_INTERNAL_bc1eba04_4_k_cu_f217bdf3_29754cuda3std3__45__cpo5beginE,(_ZN39_INTERNAL_bc1eba04_4_k_cu_f217bdf3_29754cuda3std3__441_GLOBAL__N__bc1eba04_4_k_cu_f217bdf3_29756ignoreE - _ZN39_INTERNAL_bc1eba04_4_k_cu_f217bdf3_29754cuda3std3__45__cpo5beginE)
_ZN39_INTERNAL_bc1eba04_4_k_cu_f217bdf3_29754cuda3std3__45__cpo5beginE:
	.zero		1
	.type		_ZN39_INTERNAL_bc1eba04_4_k_cu_f217bdf3_29754cuda3std3__441_GLOBAL__N__bc1eba04_4_k_cu_f217bdf3_29756ignoreE,@object
	.size		_ZN39_INTERNAL_bc1eba04_4_k_cu_f217bdf3_29754cuda3std3__441_GLOBAL__N__bc1eba04_4_k_cu_f217bdf3_29756ignoreE,(_ZN39_INTERNAL_bc1eba04_4_k_cu_f217bdf3_29754cute7productE - _ZN39_INTERNAL_bc1eba04_4_k_cu_f217bdf3_29754cuda3std3__441_GLOBAL__N__bc1eba04_4_k_cu_f217bdf3_29756ignoreE)
_ZN39_INTERNAL_bc1eba04_4_k_cu_f217bdf3_29754cuda3std3__441_GLOBAL__N__bc1eba04_4_k_cu_f217bdf3_29756ignoreE:
	.zero		1
	.type		_ZN39_INTERNAL_bc1eba04_4_k_cu_f217bdf3_29754cute7productE,@object
	.size		_ZN39_INTERNAL_bc1eba04_4_k_cu_f217bdf3_29754cute7productE,(_ZN39_INTERNAL_bc1eba04_4_k_cu_f217bdf3_29754cuda3std3__45__cpo3endE - _ZN39_INTERNAL_bc1eba04_4_k_cu_f217bdf3_29754cute7productE)
_ZN39_INTERNAL_bc1eba04_4_k_cu_f217bdf3_29754cute7productE:
	.zero		1
	.type		_ZN39_INTERNAL_bc1eba04_4_k_cu_f217bdf3_29754cuda3std3__45__cpo3endE,@object
	.size		_ZN39_INTERNAL_bc1eba04_4_k_cu_f217bdf3_29754cuda3std3__45__cpo3endE,(_ZN39_INTERNAL_bc1eba04_4_k_cu_f217bdf3_29754cuda3std3__419piecewise_constructE - _ZN39_INTERNAL_bc1eba04_4_k_cu_f217bdf3_29754cuda3std3__45__cpo3endE)
_ZN39_INTERNAL_bc1eba04_4_k_cu_f217bdf3_29754cuda3std3__45__cpo3endE:
	.zero		1
	.type		_ZN39_INTERNAL_bc1eba04_4_k_cu_f217bdf3_29754cuda3std3__419piecewise_constructE,@object
	.size		_ZN39_INTERNAL_bc1eba04_4_k_cu_f217bdf3_29754cuda3std3__419piecewise_constructE,(_ZN39_INTERNAL_bc1eba04_4_k_cu_f217bdf3_29754cuda3std3__45__cpo4cendE - _ZN39_INTERNAL_bc1eba04_4_k_cu_f217bdf3_29754cuda3std3__419piecewise_constructE)
_ZN39_INTERNAL_bc1eba04_4_k_cu_f217bdf3_29754cuda3std3__419piecewise_constructE:
	.zero		1
	.type		_ZN39_INTERNAL_bc1eba04_4_k_cu_f217bdf3_29754cuda3std3__45__cpo4cendE,@object
	.size		_ZN39_INTERNAL_bc1eba04_4_k_cu_f217bdf3_29754cuda3std3__45__cpo4cendE,(_ZN39_INTERNAL_bc1eba04_4_k_cu_f217bdf3_29754cuda3std6ranges3__45__cpo4swapE - _ZN39_INTERNAL_bc1eba04_4_k_cu_f217bdf3_29754cuda3std3__45__cpo4cendE)
_ZN39_INTERNAL_bc1eba04_4_k_cu_f217bdf3_29754cuda3std3__45__cpo4cendE:
	.zero		1
	.type		_ZN39_INTERNAL_bc1eba04_4_k_cu_f217bdf3_29754cuda3std6ranges3__45__cpo4swapE,@object
	.size		_ZN39_INTERNAL_bc1eba04_4_k_cu_f217bdf3_29754cuda3std6ranges3__45__cpo4swapE,(.L_10 - _ZN39_INTERNAL_bc1eba04_4_k_cu_f217bdf3_29754cuda3std6ranges3__45__cpo4swapE)
_ZN39_INTERNAL_bc1eba04_4_k_cu_f217bdf3_29754cuda3std6ranges3__45__cpo4swapE:
	.zero		1
.L_10:


//--------------------- .nv.constant0._ZN7cutlass13device_kernelINS_4gemm6kernel13GemmUniversalIN4cute5tupleIJiiiiEEENS1_10collective13CollectiveMmaINS1_35MainloopSm100TmaUmmaWarpSpecializedILi8ELi2ELi4ENS5_IJNS4_1CILi2EEENSA_ILi1EEESC_EEEEENS5_IJNSA_ILi128EEENSA_ILi256EEENSA_ILi64EEEEEENS_6half_tENS5_IJlSC_lEEESJ_SK_NS4_8TiledMMAINS4_8MMA_AtomIJNS4_26SM100_MMA_F16BF16_2x1SM_SSISJ_SJ_fLi128ELi256ELNS4_4UMMA5MajorE0ELSP_0ELNSO_7ScaleInE0ELSQ_0EEEEEENS4_6LayoutINS5_IJSC_SC_SC_EEENS5_IJNSA_ILi0EEESV_SV_EEEEENS5_IJNS4_10UnderscoreESY_SY_EEEEENS4_18SM100_TMA_2SM_LOADENS4_14ComposedLayoutINS4_7SwizzleILi3ELi4ELi3EEENS4_18smem_ptr_flag_bitsILi16EEENST_INS5_IJNSA_ILi8EEESH_EEENS5_IJSH_SC_EEEEEEEvNS4_8identityES11_S1B_vS1C_EENS_8epilogue10collective18CollectiveEpilogueINS1E_23Sm100TmaWarpSpecializedILi4ELi2ELi32ELb1ELb0EEEJNS5_IJSH_SG_SH_EEENS5_IJNST_ISH_SC_EENST_INS5_IJNSA_ILi32EEESB_EEENS5_IJSC_SF_EEEEEEEESJ_SK_SJ_SK_NS1E_6fusion15FusionCallbacksIS1I_NS1Q_17LinearCombinationISJ_fSJ_fLNS_15FloatRoundStyleE2EEES1J_S1P_JEEENS4_5SM1004TMEM4LOAD26SM100_TMEM_LOAD_32dp32b32xENS4_13SM90_TMA_LOADENS12_INS13_ILi2ELi4ELi3EEES16_NST_INS5_IJS17_S1L_EEENS5_IJS1L_SC_EEEEEEENS4_39AutoVectorizingCopyWithAssumedAlignmentILi128EEENS4_14SM90_TMA_STOREES25_S27_S27_EEEvvEEEEvNT_6ParamsE --------------------------
	.section	.nv.constant0._ZN7cutlass13device_kernelINS_4gemm6kernel13GemmUniversalIN4cute5tupleIJiiiiEEENS1_10collective13CollectiveMmaINS1_35MainloopSm100TmaUmmaWarpSpecializedILi8ELi2ELi4ENS5_IJNS4_1CILi2EEENSA_ILi1EEESC_EEEEENS5_IJNSA_ILi128EEENSA_ILi256EEENSA_ILi64EEEEEENS_6half_tENS5_IJlSC_lEEESJ_SK_NS4_8TiledMMAINS4_8MMA_AtomIJNS4_26SM100_MMA_F16BF16_2x1SM_SSISJ_SJ_fLi128ELi256ELNS4_4UMMA5MajorE0ELSP_0ELNSO_7ScaleInE0ELSQ_0EEEEEENS4_6LayoutINS5_IJSC_SC_SC_EEENS5_IJNSA_ILi0EEESV_SV_EEEEENS5_IJNS4_10UnderscoreESY_SY_EEEEENS4_18SM100_TMA_2SM_LOADENS4_14ComposedLayoutINS4_7SwizzleILi3ELi4ELi3EEENS4_18smem_ptr_flag_bitsILi16EEENST_INS5_IJNSA_ILi8EEESH_EEENS5_IJSH_SC_EEEEEEEvNS4_8identityES11_S1B_vS1C_EENS_8epilogue10collective18CollectiveEpilogueINS1E_23Sm100TmaWarpSpecializedILi4ELi2ELi32ELb1ELb0EEEJNS5_IJSH_SG_SH_EEENS5_IJNST_ISH_SC_EENST_INS5_IJNSA_ILi32EEESB_EEENS5_IJSC_SF_EEEEEEEESJ_SK_SJ_SK_NS1E_6fusion15FusionCallbacksIS1I_NS1Q_17LinearCombinationISJ_fSJ_fLNS_15FloatRoundStyleE2EEES1J_S1P_JEEENS4_5SM1004TMEM4LOAD26SM100_TMEM_LOAD_32dp32b32xENS4_13SM90_TMA_LOADENS12_INS13_ILi2ELi4ELi3EEES16_NST_INS5_IJS17_S1L_EEENS5_IJS1L_SC_EEEEEEENS4_39AutoVectorizingCopyWithAssumedAlignmentILi128EEENS4_14SM90_TMA_STOREES25_S27_S27_EEEvvEEEEvNT_6ParamsE,"a",@progbits
	.sectionflags	@""
	.align	4
.nv.constant0._ZN7cutlass13device_kernelINS_4gemm6kernel13GemmUniversalIN4cute5tupleIJiiiiEEENS1_10collective13CollectiveMmaINS1_35MainloopSm100TmaUmmaWarpSpecializedILi8ELi2ELi4ENS5_IJNS4_1CILi2EEENSA_ILi1EEESC_EEEEENS5_IJNSA_ILi128EEENSA_ILi256EEENSA_ILi64EEEEEENS_6half_tENS5_IJlSC_lEEESJ_SK_NS4_8TiledMMAINS4_8MMA_AtomIJNS4_26SM100_MMA_F16BF16_2x1SM_SSISJ_SJ_fLi128ELi256ELNS4_4UMMA5MajorE0ELSP_0ELNSO_7ScaleInE0ELSQ_0EEEEEENS4_6LayoutINS5_IJSC_SC_SC_EEENS5_IJNSA_ILi0EEESV_SV_EEEEENS5_IJNS4_10UnderscoreESY_SY_EEEEENS4_18SM100_TMA_2SM_LOADENS4_14ComposedLayoutINS4_7SwizzleILi3ELi4ELi3EEENS4_18smem_ptr_flag_bitsILi16EEENST_INS5_IJNSA_ILi8EEESH_EEENS5_IJSH_SC_EEEEEEEvNS4_8identityES11_S1B_vS1C_EENS_8epilogue10collective18CollectiveEpilogueINS1E_23Sm100TmaWarpSpecializedILi4ELi2ELi32ELb1ELb0EEEJNS5_IJSH_SG_SH_EEENS5_IJNST_ISH_SC_EENST_INS5_IJNSA_ILi32EEESB_EEENS5_IJSC_SF_EEEEEEEESJ_SK_SJ_SK_NS1E_6fusion15FusionCallbacksIS1I_NS1Q_17LinearCombinationISJ_fSJ_fLNS_15FloatRoundStyleE2EEES1J_S1P_JEEENS4_5SM1004TMEM4LOAD26SM100_TMEM_LOAD_32dp32b32xENS4_13SM90_TMA_LOADENS12_INS13_ILi2ELi4ELi3EEES16_NST_INS5_IJS17_S1L_EEENS5_IJS1L_SC_EEEEEEENS4_39AutoVectorizingCopyWithAssumedAlignmentILi128EEENS4_14SM90_TMA_STOREES25_S27_S27_EEEvvEEEEvNT_6ParamsE:
	.zero		2944


//--------------------- SYMBOLS --------------------------

	.type		.nv.reservedSmem.offset0,@object
	.size		.nv.reservedSmem.offset0,0x4
	.type		.nv.reservedSmem.cap,@object
	.size		.nv.reservedSmem.cap,0x4
	.type		__assertfail,@function
